	.headerflags	@"EF_CUDA_TEXMODE_UNIFIED EF_CUDA_64BIT_ADDRESS EF_CUDA_SM86 EF_CUDA_VIRTUAL_SM(EF_CUDA_SM86)"
	.elftype	@"ET_EXEC"


//--------------------- .nv.info                  --------------------------
	.section	.nv.info,"",@"SHT_CUDA_INFO"
	.align	4


	//----- nvinfo : EIATTR_REGCOUNT
	.align		4
        /*0000*/ 	.byte	0x04, 0x2f
        /*0002*/ 	.short	(.L_1 - .L_0)
	.align		4
.L_0:
        /*0004*/ 	.word	index@(triton_mm)
        /*0008*/ 	.word	0x00000064


	//----- nvinfo : EIATTR_MAX_STACK_SIZE
	.align		4
.L_1:
        /*000c*/ 	.byte	0x04, 0x23
        /*000e*/ 	.short	(.L_3 - .L_2)
	.align		4
.L_2:
        /*0010*/ 	.word	index@(triton_mm)
        /*0014*/ 	.word	0x00000000


	//----- nvinfo : EIATTR_MIN_STACK_SIZE
	.align		4
.L_3:
        /*0018*/ 	.byte	0x04, 0x12
        /*001a*/ 	.short	(.L_5 - .L_4)
	.align		4
.L_4:
        /*001c*/ 	.word	index@(triton_mm)
        /*0020*/ 	.word	0x00000000


	//----- nvinfo : EIATTR_FRAME_SIZE
	.align		4
.L_5:
        /*0024*/ 	.byte	0x04, 0x11
        /*0026*/ 	.short	(.L_7 - .L_6)
	.align		4
.L_6:
        /*0028*/ 	.word	index@(triton_mm)
        /*002c*/ 	.word	0x00000000
.L_7:


//--------------------- .nv.info.triton_mm        --------------------------
	.section	.nv.info.triton_mm,"",@"SHT_CUDA_INFO"
	.align	4


	//----- nvinfo : EIATTR_CUDA_API_VERSION
	.align		4
        /*0000*/ 	.byte	0x04, 0x37
        /*0002*/ 	.short	(.L_9 - .L_8)
.L_8:
        /*0004*/ 	.word	0x0000007b


	//----- nvinfo : EIATTR_SW2861232_WAR
	.align		4
.L_9:
        /*0008*/ 	.byte	0x01, 0x35
	.zero		2


	//----- nvinfo : EIATTR_PARAM_CBANK
	.align		4
        /*000c*/ 	.byte	0x04, 0x0a
        /*000e*/ 	.short	(.L_11 - .L_10)
	.align		4
.L_10:
        /*0010*/ 	.word	index@(.nv.constant0.triton_mm)
        /*0014*/ 	.short	0x0160
        /*0016*/ 	.short	0x0024


	//----- nvinfo : EIATTR_CBANK_PARAM_SIZE
	.align		4
.L_11:
        /*0018*/ 	.byte	0x03, 0x19
        /*001a*/ 	.short	0x0024


	//----- nvinfo : EIATTR_KPARAM_INFO
	.align		4
        /*001c*/ 	.byte	0x04, 0x17
        /*001e*/ 	.short	(.L_13 - .L_12)
.L_12:
        /*0020*/ 	.word	0x00000000
        /*0024*/ 	.short	0x0004
        /*0026*/ 	.short	0x0020
        /*0028*/ 	.byte	0x00, 0xf0, 0x11, 0x00


	//----- nvinfo : EIATTR_KPARAM_INFO
	.align		4
.L_13:
        /*002c*/ 	.byte	0x04, 0x17
        /*002e*/ 	.short	(.L_15 - .L_14)
.L_14:
        /*0030*/ 	.word	0x00000000
        /*0034*/ 	.short	0x0003
        /*0036*/ 	.short	0x0018
        /*0038*/ 	.byte	0x00, 0xf0, 0x21, 0x00


	//----- nvinfo : EIATTR_KPARAM_INFO
	.align		4
.L_15:
        /*003c*/ 	.byte	0x04, 0x17
        /*003e*/ 	.short	(.L_17 - .L_16)
.L_16:
        /*0040*/ 	.word	0x00000000
        /*0044*/ 	.short	0x0002
        /*0046*/ 	.short	0x0010
        /*0048*/ 	.byte	0x00, 0xf0, 0x21, 0x00


	//----- nvinfo : EIATTR_KPARAM_INFO
	.align		4
.L_17:
        /*004c*/ 	.byte	0x04, 0x17
        /*004e*/ 	.short	(.L_19 - .L_18)
.L_18:
        /*0050*/ 	.word	0x00000000
        /*0054*/ 	.short	0x0001
        /*0056*/ 	.short	0x0008
        /*0058*/ 	.byte	0x00, 0xf0, 0x21, 0x00


	//----- nvinfo : EIATTR_KPARAM_INFO
	.align		4
.L_19:
        /*005c*/ 	.byte	0x04, 0x17
        /*005e*/ 	.short	(.L_21 - .L_20)
.L_20:
        /*0060*/ 	.word	0x00000000
        /*0064*/ 	.short	0x0000
        /*0066*/ 	.short	0x0000
        /*0068*/ 	.byte	0x00, 0xf0, 0x21, 0x00


	//----- nvinfo : EIATTR_MAXREG_COUNT
	.align		4
.L_21:
        /*006c*/ 	.byte	0x03, 0x1b
        /*006e*/ 	.short	0x00ff


	//----- nvinfo : EIATTR_EXIT_INSTR_OFFSETS
	.align		4
        /*0070*/ 	.byte	0x04, 0x1c
        /*0072*/ 	.short	(.L_23 - .L_22)


	//   ....[0]....
.L_22:
        /*0074*/ 	.word	0x00000030


	//   ....[1]....
        /*0078*/ 	.word	0x00005d90


	//   ....[2]....
        /*007c*/ 	.word	0x00005db0


	//----- nvinfo : EIATTR_MAX_THREADS
	.align		4
.L_23:
        /*0080*/ 	.byte	0x04, 0x05
        /*0082*/ 	.short	(.L_25 - .L_24)
.L_24:
        /*0084*/ 	.word	0x00000100
        /*0088*/ 	.word	0x00000001
        /*008c*/ 	.word	0x00000001
.L_25:


//--------------------- .nv.rel.action            --------------------------
	.section	.nv.rel.action,"",@"SHT_CUDA_RELOCINFO"
	.align	8
	.sectionentsize	8
        /*0000*/ 	.byte	0x73, 0x00, 0x00, 0x00, 0x00, 0x00, 0x00, 0x00, 0x00, 0x00, 0x00, 0x11, 0x25, 0x00, 0x05, 0x36


//--------------------- .nv.constant0.triton_mm   --------------------------
	.section	.nv.constant0.triton_mm,"a",@progbits
	.align	4
.nv.constant0.triton_mm:
	.zero		388


//--------------------- .text.triton_mm           --------------------------
	.section	.text.triton_mm,"ax",@progbits
	.sectionflags	@"SHF_BARRIERS=1"
	.sectioninfo	@"SHI_REGISTERS=100"
	.align	128
        .global         triton_mm
        .type           triton_mm,@function
        .size           triton_mm,(.L_x_3 - triton_mm)
        .other          triton_mm,@"STO_CUDA_ENTRY STV_DEFAULT"
triton_mm:
.text.triton_mm:
[----:B------:R-:W-:-:S02]  /*0000*/  MOV R1, c[0x0][0x28] ;  /* 0x00000a0000017a02 */ /* 0x000fc40000000f00 */
[----:B------:R-:W-:-:S04]  /*0010*/  MOV R0, c[0x0][0x180] ;  /* 0x0000600000007a02 */ /* 0x000fc80000000f00 */
[----:B------:R-:W-:-:S13]  /*0020*/  LOP3.LUT P0, RZ, R0, 0x1ffffff, RZ, 0xc0, !PT ;  /* 0x01ffffff00ff7812 */ /* 0x000fda000780c0ff */
[----:B------:R-:W-:Y:S05]  /*0030*/  @!P0 EXIT ;  /* 0x000000000000894d */ /* 0x000fea0003800000 */
[----:B------:R-:W1:Y:S01]  /*0040*/  S2R R9, SR_CTAID.X ;  /* 0x0000000000097919 */ /* 0x000e620000002500 */
[----:B------:R-:W-:Y:S01]  /*0050*/  IADD3 R0, R0, 0x3f, RZ ;  /* 0x0000003f00007810 */ /* 0x000fe20007ffe0ff */
[----:B------:R-:W-:Y:S01]  /*0060*/  ULDC.64 UR4, c[0x0][0x118] ;  /* 0x0000460000047ab9 */ /* 0x000fe20000000a00 */
[----:B------:R-:W-:Y:S01]  /*0070*/  MOV R71, 0x1 ;  /* 0x0000000100477802 */ /* 0x000fe20000000f00 */
[----:B------:R-:W2:Y:S01]  /*0080*/  S2R R16, SR_TID.X ;  /* 0x0000000000107919 */ /* 0x000ea20000002100 */
[----:B------:R-:W-:Y:S01]  /*0090*/  SHF.R.S32.HI R3, RZ, 0x1f, R0 ;  /* 0x0000001fff037819 */ /* 0x000fe20000011400 */
[----:B------:R-:W-:Y:S01]  /*00a0*/  CS2R R26, SRZ ;  /* 0x00000000001a7805 */ /* 0x000fe2000001ff00 */
[----:B------:R-:W-:Y:S01]  /*00b0*/  MOV R70, 0xffffffc0 ;  /* 0xffffffc000467802 */ /* 0x000fe20000000f00 */
[----:B------:R-:W-:Y:S01]  /*00c0*/  CS2R R28, SRZ ;  /* 0x00000000001c7805 */ /* 0x000fe2000001ff00 */
[----:B------:R-:W-:Y:S01]  /*00d0*/  LEA.HI R3, R3, R0, RZ, 0x6 ;  /* 0x0000000003037211 */ /* 0x000fe200078f30ff */
[----:B------:R-:W-:Y:S01]  /*00e0*/  CS2R R30, SRZ ;  /* 0x00000000001e7805 */ /* 0x000fe2000001ff00 */
[----:B------:R-:W-:-:S02]  /*00f0*/  UMOV UR6, URZ ;  /* 0x0000003f00067c82 */ /* 0x000fc40008000000 */
[----:B------:R-:W-:Y:S02]  /*0100*/  UMOV UR7, URZ ;  /* 0x0000003f00077c82 */ /* 0x000fe40008000000 */
[----:B------:R-:W-:Y:S01]  /*0110*/  UMOV UR8, 0x8000 ;  /* 0x0000800000087882 */ /* 0x000fe20000000000 */
[----:B-1----:R-:W-:Y:S02]  /*0120*/  SHF.R.S32.HI R2, RZ, 0x1f, R9 ;  /* 0x0000001fff027819 */ /* 0x002fe40000011409 */
[----:B------:R-:W-:Y:S02]  /*0130*/  ISETP.GE.AND P1, PT, R9, RZ, PT ;  /* 0x000000ff0900720c */ /* 0x000fe40003f26270 */
[----:B------:R-:W-:Y:S02]  /*0140*/  LEA.HI R4, R2, R9, RZ, 0x4 ;  /* 0x0000000902047211 */ /* 0x000fe400078f20ff */
[----:B--2---:R-:W-:Y:S02]  /*0150*/  SHF.L.U32 R77, R16, 0x2, RZ ;  /* 0x00000002104d7819 */ /* 0x004fe400000006ff */
[----:B------:R-:W-:-:S02]  /*0160*/  SHF.R.S32.HI R2, RZ, 0x4, R4 ;  /* 0x00000004ff027819 */ /* 0x000fc40000011404 */
[----:B------:R-:W-:Y:S02]  /*0170*/  LOP3.LUT R4, R4, 0xfffffff0, RZ, 0xc0, !PT ;  /* 0xfffffff004047812 */ /* 0x000fe400078ec0ff */
[----:B------:R-:W-:Y:S02]  /*0180*/  SHF.L.U32 R6, R2, 0x3, RZ ;  /* 0x0000000302067819 */ /* 0x000fe400000006ff */
[----:B------:R-:W-:Y:S02]  /*0190*/  IADD3 R4, -R4, R9, RZ ;  /* 0x0000000904047210 */ /* 0x000fe40007ffe1ff */
[----:B------:R-:W-:Y:S02]  /*01a0*/  LEA.HI.SX32 R3, R3, -R6, 0x1a ;  /* 0x8000000603037211 */ /* 0x000fe400078fd2ff */
[----:B------:R-:W-:Y:S02]  /*01b0*/  LOP3.LUT R77, R77, 0x3c, RZ, 0xc0, !PT ;  /* 0x0000003c4d4d7812 */ /* 0x000fe400078ec0ff */
[----:B------:R-:W-:-:S02]  /*01c0*/  IMNMX R5, R3, 0x8, PT ;  /* 0x0000000803057817 */ /* 0x000fc40003800200 */
[----:B------:R-:W-:Y:S02]  /*01d0*/  SHF.L.U32 R72, R16, 0x4, RZ ;  /* 0x0000000410487819 */ /* 0x000fe400000006ff */
[-C--:B------:R-:W-:Y:S02]  /*01e0*/  IABS R11, R5.reuse ;  /* 0x00000005000b7213 */ /* 0x080fe40000000000 */
[----:B------:R-:W-:Y:S02]  /*01f0*/  IABS R10, R5 ;  /* 0x00000005000a7213 */ /* 0x000fe40000000000 */
[----:B------:R-:W1:Y:S01]  /*0200*/  I2F.RP R0, R11 ;  /* 0x0000000b00007306 */ /* 0x000e620000209400 */
[----:B------:R-:W-:Y:S02]  /*0210*/  LOP3.LUT R72, R72, 0x3f00, RZ, 0xc0, !PT ;  /* 0x00003f0048487812 */ /* 0x000fe400078ec0ff */
[----:B------:R-:W-:Y:S02]  /*0220*/  IADD3 R13, RZ, -R10, RZ ;  /* 0x8000000aff0d7210 */ /* 0x000fe40007ffe0ff */
[----:B------:R-:W-:-:S02]  /*0230*/  IABS R10, R4 ;  /* 0x00000004000a7213 */ /* 0x000fc40000000000 */
[----:B------:R-:W-:-:S04]  /*0240*/  LOP3.LUT R4, R4, R5, RZ, 0x3c, !PT ;  /* 0x0000000504047212 */ /* 0x000fc800078e3cff */
[----:B------:R-:W-:Y:S01]  /*0250*/  ISETP.GE.AND P3, PT, R4, RZ, PT ;  /* 0x000000ff0400720c */ /* 0x000fe20003f66270 */
[----:B-1----:R-:W1:Y:S02]  /*0260*/  MUFU.RCP R0, R0 ;  /* 0x0000000000007308 */ /* 0x002e640000001000 */
[----:B-1----:R-:W-:Y:S02]  /*0270*/  IADD3 R2, R0, 0xffffffe, RZ ;  /* 0x0ffffffe00027810 */ /* 0x002fe40007ffe0ff */
[----:B------:R-:W-:-:S04]  /*0280*/  IABS R0, c[0x0][0x180] ;  /* 0x0000600000007a13 */ /* 0x000fc80000000000 */
[----:B------:R1:W2:Y:S02]  /*0290*/  F2I.FTZ.U32.TRUNC.NTZ R3, R2 ;  /* 0x0000000200037305 */ /* 0x0002a4000021f000 */
[----:B-1----:R-:W-:Y:S02]  /*02a0*/  MOV R2, RZ ;  /* 0x000000ff00027202 */ /* 0x002fe40000000f00 */
[----:B--2---:R-:W-:-:S05]  /*02b0*/  IADD3 R8, RZ, -R3, RZ ;  /* 0x80000003ff087210 */ /* 0x004fca0007ffe0ff */
[----:B------:R-:W-:Y:S01]  /*02c0*/  IMAD R7, R8, R11, RZ ;  /* 0x0000000b08077224 */ /* 0x000fe200078e02ff */
[----:B------:R-:W-:-:S03]  /*02d0*/  IABS R8, R9 ;  /* 0x0000000900087213 */ /* 0x000fc60000000000 */
[----:B------:R-:W-:Y:S02]  /*02e0*/  IMAD.HI.U32 R3, R3, R7, R2 ;  /* 0x0000000703037227 */ /* 0x000fe400078e0002 */
[----:B------:R-:W1:Y:S04]  /*02f0*/  I2F.RP R7, R0 ;  /* 0x0000000000077306 */ /* 0x000e680000209400 */
[----:B------:R-:W-:-:S04]  /*0300*/  IMAD.HI.U32 R2, R3, R8, RZ ;  /* 0x0000000803027227 */ /* 0x000fc800078e00ff */
[----:B------:R-:W-:Y:S02]  /*0310*/  IMAD R2, R2, R13, R8 ;  /* 0x0000000d02027224 */ /* 0x000fe400078e0208 */
[----:B------:R-:W-:-:S03]  /*0320*/  IMAD.HI.U32 R8, R3, R10, RZ ;  /* 0x0000000a03087227 */ /* 0x000fc600078e00ff */
[C---:B------:R-:W-:Y:S01]  /*0330*/  ISETP.GT.U32.AND P0, PT, R11.reuse, R2, PT ;  /* 0x000000020b00720c */ /* 0x040fe20003f04070 */
[----:B------:R-:W-:Y:S01]  /*0340*/  IMAD R10, R8, R13, R10 ;  /* 0x0000000d080a7224 */ /* 0x000fe200078e020a */
[----:B-1----:R-:W1:Y:S04]  /*0350*/  MUFU.RCP R7, R7 ;  /* 0x0000000700077308 */ /* 0x002e680000001000 */
[----:B------:R-:W-:-:S07]  /*0360*/  ISETP.GT.U32.AND P2, PT, R11, R10, PT ;  /* 0x0000000a0b00720c */ /* 0x000fce0003f44070 */
[----:B------:R-:W-:-:S04]  /*0370*/  @!P0 IADD3 R2, R2, -R11, RZ ;  /* 0x8000000b02028210 */ /* 0x000fc80007ffe0ff */
[----:B------:R-:W-:Y:S02]  /*0380*/  ISETP.GT.U32.AND P0, PT, R11, R2, PT ;  /* 0x000000020b00720c */ /* 0x000fe40003f04070 */
[----:B-1----:R-:W-:Y:S02]  /*0390*/  IADD3 R3, R7, 0xffffffe, RZ ;  /* 0x0ffffffe07037810 */ /* 0x002fe40007ffe0ff */
[----:B------:R-:W-:Y:S02]  /*03a0*/  LOP3.LUT R7, RZ, R5, RZ, 0x33, !PT ;  /* 0x00000005ff077212 */ /* 0x000fe400078e33ff */
[----:B------:R-:W-:Y:S02]  /*03b0*/  @!P2 IADD3 R10, R10, -R11, RZ ;  /* 0x8000000b0a0aa210 */ /* 0x000fe40007ffe0ff */
[----:B------:R-:W1:Y:S01]  /*03c0*/  F2I.FTZ.U32.TRUNC.NTZ R3, R3 ;  /* 0x0000000300037305 */ /* 0x000e62000021f000 */
[----:B------:R-:W-:-:S04]  /*03d0*/  @!P2 IADD3 R8, R8, 0x1, RZ ;  /* 0x000000010808a810 */ /* 0x000fc80007ffe0ff */
[-C--:B------:R-:W-:Y:S02]  /*03e0*/  @!P0 IADD3 R2, R2, -R11.reuse, RZ ;  /* 0x8000000b02028210 */ /* 0x080fe40007ffe0ff */
[----:B------:R-:W-:Y:S02]  /*03f0*/  ISETP.NE.AND P0, PT, R5, RZ, PT ;  /* 0x000000ff0500720c */ /* 0x000fe40003f05270 */
[----:B------:R-:W-:Y:S02]  /*0400*/  @!P1 IADD3 R2, -R2, RZ, RZ ;  /* 0x000000ff02029210 */ /* 0x000fe40007ffe1ff */
[----:B------:R-:W-:Y:S02]  /*0410*/  ISETP.GE.U32.AND P1, PT, R10, R11, PT ;  /* 0x0000000b0a00720c */ /* 0x000fe40003f26070 */
[----:B------:R-:W-:Y:S02]  /*0420*/  SEL R9, R7, R2, !P0 ;  /* 0x0000000207097207 */ /* 0x000fe40004000000 */
[----:B------:R-:W-:-:S02]  /*0430*/  SHF.R.U32.HI R2, RZ, 0x4, R16 ;  /* 0x00000004ff027819 */ /* 0x000fc40000011610 */
[----:B------:R-:W-:Y:S02]  /*0440*/  IADD3 R9, R6, R9, RZ ;  /* 0x0000000906097210 */ /* 0x000fe40007ffe0ff */
[----:B-1----:R-:W-:Y:S02]  /*0450*/  IADD3 R5, RZ, -R3, RZ ;  /* 0x80000003ff057210 */ /* 0x002fe40007ffe0ff */
[----:B------:R-:W-:Y:S02]  /*0460*/  SGXT.U32 R4, R2, 0x4 ;  /* 0x000000040204781a */ /* 0x000fe40000000000 */
[----:B------:R-:W-:Y:S01]  /*0470*/  SHF.L.U32 R66, R9, 0x6, RZ ;  /* 0x0000000609427819 */ /* 0x000fe200000006ff */
[----:B------:R-:W-:Y:S01]  /*0480*/  IMAD R5, R5, R0, RZ ;  /* 0x0000000005057224 */ /* 0x000fe200078e02ff */
[----:B------:R-:W-:Y:S02]  /*0490*/  MOV R2, RZ ;  /* 0x000000ff00027202 */ /* 0x000fe40000000f00 */
[----:B------:R-:W-:-:S02]  /*04a0*/  LOP3.LUT R69, R66, R4, RZ, 0xfc, !PT ;  /* 0x0000000442457212 */ /* 0x000fc400078efcff */
[C---:B------:R-:W-:Y:S01]  /*04b0*/  LOP3.LUT R68, R66.reuse, 0x10, R4, 0xfe, !PT ;  /* 0x0000001042447812 */ /* 0x040fe200078efe04 */
[----:B------:R-:W-:Y:S01]  /*04c0*/  IMAD.HI.U32 R2, R3, R5, R2 ;  /* 0x0000000503027227 */ /* 0x000fe200078e0002 */
[----:B------:R-:W-:Y:S02]  /*04d0*/  IABS R9, R69 ;  /* 0x0000004500097213 */ /* 0x000fe40000000000 */
[----:B------:R-:W-:Y:S02]  /*04e0*/  IABS R11, R68 ;  /* 0x00000044000b7213 */ /* 0x000fe40000000000 */
[--C-:B------:R-:W-:Y:S01]  /*04f0*/  LOP3.LUT R67, R66, 0x20, R4.reuse, 0xfe, !PT ;  /* 0x0000002042437812 */ /* 0x100fe200078efe04 */
[----:B------:R-:W-:Y:S01]  /*0500*/  IMAD.HI.U32 R3, R2, R9, RZ ;  /* 0x0000000902037227 */ /* 0x000fe200078e00ff */
[----:B------:R-:W-:Y:S02]  /*0510*/  LOP3.LUT R66, R66, 0x30, R4, 0xfe, !PT ;  /* 0x0000003042427812 */ /* 0x000fe400078efe04 */
[----:B------:R-:W-:Y:S01]  /*0520*/  IABS R13, R67 ;  /* 0x00000043000d7213 */ /* 0x000fe20000000000 */
[----:B------:R-:W-:Y:S01]  /*0530*/  IMAD.HI.U32 R5, R2, R11, RZ ;  /* 0x0000000b02057227 */ /* 0x000fe200078e00ff */
[----:B------:R-:W-:-:S02]  /*0540*/  IABS R15, R66 ;  /* 0x00000042000f7213 */ /* 0x000fc40000000000 */
[----:B------:R-:W-:Y:S01]  /*0550*/  IADD3 R3, -R3, RZ, RZ ;  /* 0x000000ff03037210 */ /* 0x000fe20007ffe1ff */
[----:B------:R-:W-:Y:S01]  /*0560*/  IMAD.HI.U32 R6, R2, R13, RZ ;  /* 0x0000000d02067227 */ /* 0x000fe200078e00ff */
[----:B------:R-:W-:Y:S02]  /*0570*/  @P1 IADD3 R8, R8, 0x1, RZ ;  /* 0x0000000108081810 */ /* 0x000fe40007ffe0ff */
[----:B------:R-:W-:Y:S01]  /*0580*/  IADD3 R5, -R5, RZ, RZ ;  /* 0x000000ff05057210 */ /* 0x000fe20007ffe1ff */
[----:B------:R-:W-:Y:S01]  /*0590*/  IMAD.HI.U32 R2, R2, R15, RZ ;  /* 0x0000000f02027227 */ /* 0x000fe200078e00ff */
[----:B------:R-:W-:Y:S02]  /*05a0*/  @!P3 IADD3 R8, -R8, RZ, RZ ;  /* 0x000000ff0808b210 */ /* 0x000fe40007ffe1ff */
[----:B------:R-:W-:Y:S01]  /*05b0*/  IADD3 R6, -R6, RZ, RZ ;  /* 0x000000ff06067210 */ /* 0x000fe20007ffe1ff */
[C---:B------:R-:W-:Y:S01]  /*05c0*/  IMAD R3, R0.reuse, R3, R9 ;  /* 0x0000000300037224 */ /* 0x040fe200078e0209 */
[----:B------:R-:W-:Y:S01]  /*05d0*/  SEL R7, R7, R8, !P0 ;  /* 0x0000000807077207 */ /* 0x000fe20004000000 */
[----:B------:R-:W-:Y:S01]  /*05e0*/  IMAD R5, R0, R5, R11 ;  /* 0x0000000500057224 */ /* 0x000fe200078e020b */
[----:B------:R-:W-:-:S02]  /*05f0*/  IADD3 R2, -R2, RZ, RZ ;  /* 0x000000ff02027210 */ /* 0x000fc40007ffe1ff */
[C---:B------:R-:W-:Y:S02]  /*0600*/  ISETP.GT.U32.AND P0, PT, R0.reuse, R3, PT ;  /* 0x000000030000720c */ /* 0x040fe40003f04070 */
[C---:B------:R-:W-:Y:S01]  /*0610*/  ISETP.GT.U32.AND P1, PT, R0.reuse, R5, PT ;  /* 0x000000050000720c */ /* 0x040fe20003f24070 */
[C---:B------:R-:W-:Y:S01]  /*0620*/  IMAD R9, R0.reuse, R2, R15 ;  /* 0x0000000200097224 */ /* 0x040fe200078e020f */
[----:B------:R-:W-:Y:S02]  /*0630*/  SHF.R.S32.HI R8, RZ, 0x19, R7 ;  /* 0x00000019ff087819 */ /* 0x000fe40000011407 */
[----:B------:R-:W-:Y:S01]  /*0640*/  SHF.L.U32 R65, R7, 0x6, RZ ;  /* 0x0000000607417819 */ /* 0x000fe200000006ff */
[C---:B------:R-:W-:Y:S01]  /*0650*/  IMAD R7, R0.reuse, R6, R13 ;  /* 0x0000000600077224 */ /* 0x040fe200078e020d */
[----:B------:R-:W-:Y:S02]  /*0660*/  ISETP.GT.U32.AND P3, PT, R0, R9, PT ;  /* 0x000000090000720c */ /* 0x000fe40003f64070 */
[----:B------:R-:W-:-:S02]  /*0670*/  SGXT R2, R8, 0x1 ;  /* 0x000000010802781a */ /* 0x000fc40000000200 */
[C---:B------:R-:W-:Y:S02]  /*0680*/  ISETP.GT.U32.AND P2, PT, R0.reuse, R7, PT ;  /* 0x000000070000720c */ /* 0x040fe40003f44070 */
[-C--:B------:R-:W-:Y:S02]  /*0690*/  @!P0 IADD3 R3, R3, -R0.reuse, RZ ;  /* 0x8000000003038210 */ /* 0x080fe40007ffe0ff */
[-C--:B------:R-:W-:Y:S02]  /*06a0*/  @!P1 IADD3 R5, R5, -R0.reuse, RZ ;  /* 0x8000000005059210 */ /* 0x080fe40007ffe0ff */
[C---:B------:R-:W-:Y:S02]  /*06b0*/  ISETP.GT.U32.AND P1, PT, R0.reuse, R3, PT ;  /* 0x000000030000720c */ /* 0x040fe40003f24070 */
[----:B------:R-:W-:Y:S02]  /*06c0*/  ISETP.GT.U32.AND P4, PT, R0, R5, PT ;  /* 0x000000050000720c */ /* 0x000fe40003f84070 */
[----:B------:R-:W-:-:S02]  /*06d0*/  @!P3 IADD3 R9, R9, -R0, RZ ;  /* 0x800000000909b210 */ /* 0x000fc40007ffe0ff */
[----:B------:R-:W-:Y:S02]  /*06e0*/  ISETP.GE.AND P3, PT, R69, RZ, PT ;  /* 0x000000ff4500720c */ /* 0x000fe40003f66270 */
[-C--:B------:R-:W-:Y:S02]  /*06f0*/  @!P2 IADD3 R7, R7, -R0.reuse, RZ ;  /* 0x800000000707a210 */ /* 0x080fe40007ffe0ff */
[C---:B------:R-:W-:Y:S02]  /*0700*/  ISETP.GT.U32.AND P6, PT, R0.reuse, R9, PT ;  /* 0x000000090000720c */ /* 0x040fe40003fc4070 */
[----:B------:R-:W-:Y:S02]  /*0710*/  ISETP.GT.U32.AND P5, PT, R0, R7, PT ;  /* 0x000000070000720c */ /* 0x000fe40003fa4070 */
[----:B------:R-:W-:Y:S02]  /*0720*/  @!P1 IADD3 R3, R3, -R0, RZ ;  /* 0x8000000003039210 */ /* 0x000fe40007ffe0ff */
[----:B------:R-:W-:-:S02]  /*0730*/  ISETP.GE.AND P2, PT, R68, RZ, PT ;  /* 0x000000ff4400720c */ /* 0x000fc40003f46270 */
[----:B------:R-:W-:Y:S02]  /*0740*/  ISETP.GE.AND P0, PT, R66, RZ, PT ;  /* 0x000000ff4200720c */ /* 0x000fe40003f06270 */
[----:B------:R-:W-:Y:S02]  /*0750*/  ISETP.GE.AND P1, PT, R67, RZ, PT ;  /* 0x000000ff4300720c */ /* 0x000fe40003f26270 */
[C---:B------:R-:W-:Y:S02]  /*0760*/  LOP3.LUT R15, R65.reuse, R4, RZ, 0xfc, !PT ;  /* 0x00000004410f7212 */ /* 0x040fe400078efcff */
[C-C-:B------:R-:W-:Y:S02]  /*0770*/  LOP3.LUT R17, R65.reuse, 0x10, R4.reuse, 0xfe, !PT ;  /* 0x0000001041117812 */ /* 0x140fe400078efe04 */
[C-C-:B------:R-:W-:Y:S02]  /*0780*/  LOP3.LUT R14, R65.reuse, 0x20, R4.reuse, 0xfe, !PT ;  /* 0x00000020410e7812 */ /* 0x140fe400078efe04 */
[----:B------:R-:W-:-:S02]  /*0790*/  LOP3.LUT R18, R65, 0x30, R4, 0xfe, !PT ;  /* 0x0000003041127812 */ /* 0x000fc400078efe04 */
[C---:B------:R-:W-:Y:S02]  /*07a0*/  LEA.HI R6, R2.reuse, R15, RZ, 0x7 ;  /* 0x0000000f02067211 */ /* 0x040fe400078f38ff */
[C---:B------:R-:W-:Y:S02]  /*07b0*/  LEA.HI R8, R2.reuse, R17, RZ, 0x7 ;  /* 0x0000001102087211 */ /* 0x040fe400078f38ff */
[----:B------:R-:W-:Y:S02]  /*07c0*/  LEA.HI R10, R2, R14, RZ, 0x7 ;  /* 0x0000000e020a7211 */ /* 0x000fe400078f38ff */
[-C--:B------:R-:W-:Y:S02]  /*07d0*/  @!P4 IADD3 R5, R5, -R0.reuse, RZ ;  /* 0x800000000505c210 */ /* 0x080fe40007ffe0ff */
[-C--:B------:R-:W-:Y:S02]  /*07e0*/  @!P5 IADD3 R7, R7, -R0.reuse, RZ ;  /* 0x800000000707d210 */ /* 0x080fe40007ffe0ff */
[----:B------:R-:W-:-:S02]  /*07f0*/  @!P6 IADD3 R9, R9, -R0, RZ ;  /* 0x800000000909e210 */ /* 0x000fc40007ffe0ff */
[----:B------:R-:W-:Y:S02]  /*0800*/  LEA.HI R12, R2, R18, RZ, 0x7 ;  /* 0x00000012020c7211 */ /* 0x000fe400078f38ff */
[----:B------:R-:W-:Y:S02]  /*0810*/  LOP3.LUT R6, R6, 0xffffff80, RZ, 0xc0, !PT ;  /* 0xffffff8006067812 */ /* 0x000fe400078ec0ff */
[----:B------:R-:W-:Y:S02]  /*0820*/  LOP3.LUT R2, R8, 0xffffff80, RZ, 0xc0, !PT ;  /* 0xffffff8008027812 */ /* 0x000fe400078ec0ff */
[----:B------:R-:W-:Y:S02]  /*0830*/  LOP3.LUT R11, R10, 0xffffff80, RZ, 0xc0, !PT ;  /* 0xffffff800a0b7812 */ /* 0x000fe400078ec0ff */
[----:B------:R-:W-:Y:S02]  /*0840*/  ISETP.NE.AND P4, PT, RZ, c[0x0][0x180], PT ;  /* 0x00006000ff007a0c */ /* 0x000fe40003f85270 */
[----:B------:R-:W-:-:S02]  /*0850*/  LOP3.LUT R0, RZ, c[0x0][0x180], RZ, 0x33, !PT ;  /* 0x00006000ff007a12 */ /* 0x000fc400078e33ff */
[----:B------:R-:W-:Y:S02]  /*0860*/  @!P3 IADD3 R3, -R3, RZ, RZ ;  /* 0x000000ff0303b210 */ /* 0x000fe40007ffe1ff */
[----:B------:R-:W-:Y:S02]  /*0870*/  @!P2 IADD3 R5, -R5, RZ, RZ ;  /* 0x000000ff0505a210 */ /* 0x000fe40007ffe1ff */
[----:B------:R-:W-:Y:S02]  /*0880*/  @!P1 IADD3 R7, -R7, RZ, RZ ;  /* 0x000000ff07079210 */ /* 0x000fe40007ffe1ff */
[----:B------:R-:W-:Y:S02]  /*0890*/  @!P0 IADD3 R9, -R9, RZ, RZ ;  /* 0x000000ff09098210 */ /* 0x000fe40007ffe1ff */
[----:B------:R-:W-:Y:S02]  /*08a0*/  LOP3.LUT R13, R12, 0xffffff80, RZ, 0xc0, !PT ;  /* 0xffffff800c0d7812 */ /* 0x000fe400078ec0ff */
[----:B------:R-:W-:-:S02]  /*08b0*/  IADD3 R8, R15, -R6, RZ ;  /* 0x800000060f087210 */ /* 0x000fc40007ffe0ff */
[----:B------:R-:W-:Y:S02]  /*08c0*/  IADD3 R10, R17, -R2, RZ ;  /* 0x80000002110a7210 */ /* 0x000fe40007ffe0ff */
[----:B------:R-:W-:Y:S01]  /*08d0*/  IADD3 R12, R14, -R11, RZ ;  /* 0x8000000b0e0c7210 */ /* 0x000fe20007ffe0ff */
[----:B------:R-:W-:Y:S01]  /*08e0*/  IMAD R8, R8, 0x9c, R77 ;  /* 0x0000009c08087824 */ /* 0x000fe200078e024d */
[C---:B------:R-:W-:Y:S02]  /*08f0*/  SEL R20, R0.reuse, R3, !P4 ;  /* 0x0000000300147207 */ /* 0x040fe40006000000 */
[C---:B------:R-:W-:Y:S02]  /*0900*/  SEL R22, R0.reuse, R5, !P4 ;  /* 0x0000000500167207 */ /* 0x040fe40006000000 */
[C---:B------:R-:W-:Y:S02]  /*0910*/  SEL R24, R0.reuse, R7, !P4 ;  /* 0x0000000700187207 */ /* 0x040fe40006000000 */
[----:B------:R-:W-:-:S02]  /*0920*/  SEL R6, R0, R9, !P4 ;  /* 0x0000000900067207 */ /* 0x000fc40006000000 */
[----:B------:R-:W-:Y:S02]  /*0930*/  IADD3 R14, R18, -R13, RZ ;  /* 0x8000000d120e7210 */ /* 0x000fe40007ffe0ff */
[----:B------:R-:W-:Y:S01]  /*0940*/  LOP3.LUT R0, R4, 0x10, RZ, 0xfc, !PT ;  /* 0x0000001004007812 */ /* 0x000fe200078efcff */
[--C-:B------:R-:W-:Y:S01]  /*0950*/  IMAD R6, R6, 0x9c, R77.reuse ;  /* 0x0000009c06067824 */ /* 0x100fe200078e024d */
[----:B------:R-:W-:Y:S01]  /*0960*/  LOP3.LUT R2, R4, 0x20, RZ, 0xfc, !PT ;  /* 0x0000002004027812 */ /* 0x000fe200078efcff */
[--C-:B------:R-:W-:Y:S01]  /*0970*/  IMAD R18, R14, 0x9c, R77.reuse ;  /* 0x0000009c0e127824 */ /* 0x100fe200078e024d */
[----:B------:R-:W-:Y:S01]  /*0980*/  LEA R75, R4, R77, 0x6 ;  /* 0x0000004d044b7211 */ /* 0x000fe200078e30ff */
[--C-:B------:R-:W-:Y:S01]  /*0990*/  IMAD R14, R12, 0x9c, R77.reuse ;  /* 0x0000009c0c0e7824 */ /* 0x100fe200078e024d */
[----:B------:R-:W-:Y:S01]  /*09a0*/  LOP3.LUT R4, R4, 0x30, RZ, 0xfc, !PT ;  /* 0x0000003004047812 */ /* 0x000fe200078efcff */
[----:B------:R-:W-:Y:S01]  /*09b0*/  IMAD R12, R10, 0x9c, R77 ;  /* 0x0000009c0a0c7824 */ /* 0x000fe200078e024d */
[----:B------:R-:W-:-:S02]  /*09c0*/  MOV R7, 0x4 ;  /* 0x0000000400077802 */ /* 0x000fc40000000f00 */
[-C--:B------:R-:W-:Y:S02]  /*09d0*/  LEA R4, R4, R77.reuse, 0x6 ;  /* 0x0000004d04047211 */ /* 0x080fe400078e30ff */
[----:B------:R-:W-:Y:S01]  /*09e0*/  LEA R2, R2, R77, 0x6 ;  /* 0x0000004d02027211 */ /* 0x000fe200078e30ff */
[----:B------:R-:W-:Y:S01]  /*09f0*/  IMAD.WIDE R10, R8, R7, c[0x0][0x170] ;  /* 0x00005c00080a7625 */ /* 0x000fe200078e0207 */
[----:B------:R-:W-:Y:S02]  /*0a00*/  SHF.L.U32 R74, R4, 0x2, RZ ;  /* 0x00000002044a7819 */ /* 0x000fe400000006ff */
[----:B------:R-:W-:Y:S01]  /*0a10*/  LEA R0, R0, R77, 0x6 ;  /* 0x0000004d00007211 */ /* 0x000fe200078e30ff */
[--C-:B------:R-:W-:Y:S01]  /*0a20*/  IMAD R8, R20, 0x9c, R77.reuse ;  /* 0x0000009c14087824 */ /* 0x100fe200078e024d */
[----:B------:R-:W-:Y:S01]  /*0a30*/  SHF.L.U32 R76, R2, 0x2, RZ ;  /* 0x00000002024c7819 */ /* 0x000fe200000006ff */
[--C-:B------:R-:W-:Y:S01]  /*0a40*/  IMAD R4, R22, 0x9c, R77.reuse ;  /* 0x0000009c16047824 */ /* 0x100fe200078e024d */
[----:B------:R-:W-:Y:S01]  /*0a50*/  SHF.L.U32 R75, R75, 0x2, RZ ;  /* 0x000000024b4b7819 */ /* 0x000fe200000006ff */
[----:B------:R-:W-:Y:S01]  /*0a60*/  IMAD R2, R24, 0x9c, R77 ;  /* 0x0000009c18027824 */ /* 0x000fe200078e024d */
[----:B------:R-:W-:Y:S01]  /*0a70*/  SHF.L.U32 R73, R0, 0x2, RZ ;  /* 0x0000000200497819 */ /* 0x000fe200000006ff */
[----:B------:R-:W-:Y:S01]  /*0a80*/  IMAD.WIDE R8, R8, R7, c[0x0][0x168] ;  /* 0x00005a0008087625 */ /* 0x000fe200078e0207 */
[----:B------:R-:W-:-:S03]  /*0a90*/  CS2R R24, SRZ ;  /* 0x0000000000187805 */ /* 0x000fc6000001ff00 */
[-C--:B------:R-:W-:Y:S01]  /*0aa0*/  IMAD.WIDE R4, R4, R7.reuse, c[0x0][0x168] ;  /* 0x00005a0004047625 */ /* 0x080fe200078e0207 */
[----:B------:R1:W-:Y:S03]  /*0ab0*/  LDGSTS.E.BYPASS.128 [R75], [R8.64] ;  /* 0x00000000084b7fae */ /* 0x0003e6000b901c44 */
[-C--:B------:R-:W-:Y:S01]  /*0ac0*/  IMAD.WIDE R18, R18, R7.reuse, c[0x0][0x170] ;  /* 0x00005c0012127625 */ /* 0x080fe200078e0207 */
[----:B------:R2:W-:Y:S03]  /*0ad0*/  LDGSTS.E.BYPASS.128 [R73], [R4.64] ;  /* 0x0000000004497fae */ /* 0x0005e6000b901c44 */
[----:B------:R-:W-:Y:S01]  /*0ae0*/  IMAD.WIDE R14, R14, R7, c[0x0][0x170] ;  /* 0x00005c000e0e7625 */ /* 0x000fe200078e0207 */
[----:B------:R-:W-:-:S03]  /*0af0*/  IADD3 R64, P0, R18, 0x200, RZ ;  /* 0x0000020012407810 */ /* 0x000fc60007f1e0ff */
[----:B------:R-:W-:Y:S01]  /*0b00*/  IMAD.WIDE R12, R12, R7, c[0x0][0x170] ;  /* 0x00005c000c0c7625 */ /* 0x000fe200078e0207 */
[----:B------:R-:W-:Y:S02]  /*0b10*/  IADD3 R62, P1, R14, 0x200, RZ ;  /* 0x000002000e3e7810 */ /* 0x000fe40007f3e0ff */
[----:B------:R-:W-:Y:S01]  /*0b20*/  IADD3.X R63, RZ, R19, RZ, P0, !PT ;  /* 0x00000013ff3f7210 */ /* 0x000fe200007fe4ff */
[----:B------:R-:W-:Y:S01]  /*0b30*/  IMAD.WIDE R2, R2, R7, c[0x0][0x168] ;  /* 0x00005a0002027625 */ /* 0x000fe200078e0207 */
[----:B------:R-:W-:Y:S02]  /*0b40*/  IADD3.X R61, RZ, R15, RZ, P1, !PT ;  /* 0x0000000fff3d7210 */ /* 0x000fe40000ffe4ff */
[----:B------:R-:W-:Y:S01]  /*0b50*/  IADD3 R60, P0, R12, 0x200, RZ ;  /* 0x000002000c3c7810 */ /* 0x000fe20007f1e0ff */
[----:B------:R-:W-:Y:S01]  /*0b60*/  IMAD.WIDE R6, R6, R7, c[0x0][0x168] ;  /* 0x00005a0006067625 */ /* 0x000fe200078e0207 */
[----:B------:R3:W-:Y:S01]  /*0b70*/  LDGSTS.E.BYPASS.128 [R76], [R2.64] ;  /* 0x00000000024c7fae */ /* 0x0007e2000b901c44 */
[----:B------:R-:W-:-:S02]  /*0b80*/  IADD3 R0, P3, R2, 0x200, RZ ;  /* 0x0000020002007810 */ /* 0x000fc40007f7e0ff */
[----:B------:R-:W-:Y:S01]  /*0b90*/  IADD3 R58, P1, R10, 0x200, RZ ;  /* 0x000002000a3a7810 */ /* 0x000fe20007f3e0ff */
[----:B------:R4:W-:Y:S01]  /*0ba0*/  LDGSTS.E.BYPASS.128 [R74], [R6.64] ;  /* 0x00000000064a7fae */ /* 0x0009e2000b901c44 */
[----:B------:R-:W-:Y:S02]  /*0bb0*/  IADD3.X R59, RZ, R13, RZ, P0, !PT ;  /* 0x0000000dff3b7210 */ /* 0x000fe400007fe4ff */
[----:B------:R-:W-:Y:S01]  /*0bc0*/  IADD3.X R57, RZ, R11, RZ, P1, !PT ;  /* 0x0000000bff397210 */ /* 0x000fe20000ffe4ff */
[----:B------:R-:W0:Y:S01]  /*0bd0*/  LDGDEPBAR ;  /* 0x00000000000079af */ /* 0x000e220000000000 */
[----:B------:R-:W-:-:S03]  /*0be0*/  IADD3 R56, P2, R6, 0x200, RZ ;  /* 0x0000020006387810 */ /* 0x000fc60007f5e0ff */
[----:B------:R5:W-:Y:S04]  /*0bf0*/  LDGSTS.E.BYPASS.128 [R75+0x8000], [R10.64] ;  /* 0x080000000a4b7fae */ /* 0x000be8000b901c44 */
[----:B------:R1:W-:Y:S04]  /*0c00*/  LDGSTS.E.BYPASS.128 [R73+0x8000], [R12.64] ;  /* 0x080000000c497fae */ /* 0x0003e8000b901c44 */
[----:B------:R1:W-:Y:S04]  /*0c10*/  LDGSTS.E.BYPASS.128 [R76+0x8000], [R14.64] ;  /* 0x080000000e4c7fae */ /* 0x0003e8000b901c44 */
[----:B------:R1:W-:Y:S04]  /*0c20*/  LDGSTS.E.BYPASS.128 [R74+0x8000], [R18.64] ;  /* 0x08000000124a7fae */ /* 0x0003e8000b901c44 */
[----:B------:R-:W0:Y:S04]  /*0c30*/  LDGDEPBAR ;  /* 0x00000000000079af */ /* 0x000e280000000000 */
[----:B------:R-:W-:Y:S06]  /*0c40*/  BAR.SYNC 0x0 ;  /* 0x0000000000007b1d */ /* 0x000fec0000000000 */
[----:B------:R-:W-:Y:S01]  /*0c50*/  @!PT LDS RZ, [RZ] ;  /* 0x00000000fffff984 */ /* 0x000fe20000000800 */
[----:B------:R-:W-:Y:S01]  /*0c60*/  @!PT LDS RZ, [RZ] ;  /* 0x00000000fffff984 */ /* 0x000fe20000000800 */
[----:B------:R-:W-:Y:S01]  /*0c70*/  @!PT LDS RZ, [RZ] ;  /* 0x00000000fffff984 */ /* 0x000fe20000000800 */
[----:B------:R1:W-:Y:S04]  /*0c80*/  LDGSTS.E.BYPASS.128 [R75+0x4000], [R8.64+0x100] ;  /* 0x04000100084b7fae */ /* 0x0003e8000b901c44 */
[----:B------:R2:W-:Y:S04]  /*0c90*/  LDGSTS.E.BYPASS.128 [R73+0x4000], [R4.64+0x100] ;  /* 0x0400010004497fae */ /* 0x0005e8000b901c44 */
[----:B------:R3:W-:Y:S04]  /*0ca0*/  LDGSTS.E.BYPASS.128 [R76+0x4000], [R2.64+0x100] ;  /* 0x04000100024c7fae */ /* 0x0007e8000b901c44 */
[----:B------:R4:W-:Y:S04]  /*0cb0*/  LDGSTS.E.BYPASS.128 [R74+0x4000], [R6.64+0x100] ;  /* 0x04000100064a7fae */ /* 0x0009e8000b901c44 */
[----:B------:R-:W0:Y:S04]  /*0cc0*/  LDGDEPBAR ;  /* 0x00000000000079af */ /* 0x000e280000000000 */
[----:B------:R5:W-:Y:S01]  /*0cd0*/  LDGSTS.E.BYPASS.128 [R75+0xc000], [R10.64+0x100] ;  /* 0x0c0001000a4b7fae */ /* 0x000be2000b901c44 */
[----:B---3--:R-:W-:-:S02]  /*0ce0*/  IADD3.X R2, RZ, R3, RZ, P3, !PT ;  /* 0x00000003ff027210 */ /* 0x008fc40001ffe4ff */
[----:B------:R-:W-:Y:S01]  /*0cf0*/  IADD3 R3, P0, R4, 0x200, RZ ;  /* 0x0000020004037810 */ /* 0x000fe20007f1e0ff */
[----:B------:R3:W-:Y:S01]  /*0d00*/  LDGSTS.E.BYPASS.128 [R73+0xc000], [R12.64+0x100] ;  /* 0x0c0001000c497fae */ /* 0x0007e2000b901c44 */
[----:B--2---:R-:W-:Y:S02]  /*0d10*/  IADD3 R4, P1, R8, 0x200, RZ ;  /* 0x0000020008047810 */ /* 0x004fe40007f3e0ff */
[----:B----4-:R-:W-:Y:S01]  /*0d20*/  IADD3.X R7, RZ, R7, RZ, P2, !PT ;  /* 0x00000007ff077210 */ /* 0x010fe200017fe4ff */
[----:B------:R2:W-:Y:S01]  /*0d30*/  LDGSTS.E.BYPASS.128 [R76+0xc000], [R14.64+0x100] ;  /* 0x0c0001000e4c7fae */ /* 0x0005e2000b901c44 */
[----:B------:R-:W-:Y:S02]  /*0d40*/  IADD3.X R6, RZ, R9, RZ, P1, !PT ;  /* 0x00000009ff067210 */ /* 0x000fe40000ffe4ff */
[----:B------:R-:W-:Y:S01]  /*0d50*/  IADD3.X R5, RZ, R5, RZ, P0, !PT ;  /* 0x00000005ff057210 */ /* 0x000fe200007fe4ff */
[----:B------:R4:W-:Y:S01]  /*0d60*/  LDGSTS.E.BYPASS.128 [R74+0xc000], [R18.64+0x100] ;  /* 0x0c000100124a7fae */ /* 0x0009e2000b901c44 */
[----:B-1----:R-:W-:Y:S01]  /*0d70*/  CS2R R8, SRZ ;  /* 0x0000000000087805 */ /* 0x002fe2000001ff00 */
[----:B-----5:R-:W-:Y:S01]  /*0d80*/  CS2R R10, SRZ ;  /* 0x00000000000a7805 */ /* 0x020fe2000001ff00 */
[----:B------:R-:W-:Y:S01]  /*0d90*/  UMOV UR4, URZ ;  /* 0x0000003f00047c82 */ /* 0x000fe20008000000 */
[----:B------:R-:W0:Y:S01]  /*0da0*/  LDGDEPBAR ;  /* 0x00000000000079af */ /* 0x000e220000000000 */
[----:B---3--:R-:W-:Y:S01]  /*0db0*/  CS2R R12, SRZ ;  /* 0x00000000000c7805 */ /* 0x008fe2000001ff00 */
[----:B------:R-:W-:Y:S01]  /*0dc0*/  UMOV UR5, URZ ;  /* 0x0000003f00057c82 */ /* 0x000fe20008000000 */
[----:B--2---:R-:W-:Y:S01]  /*0dd0*/  CS2R R14, SRZ ;  /* 0x00000000000e7805 */ /* 0x004fe2000001ff00 */
[----:B------:R-:W-:-:S04]  /*0de0*/  DEPBAR.LE SB0, 0x2 ;  /* 0x000080800000791a */ /* 0x000fc80000000000 */
[----:B----4-:R-:W-:Y:S06]  /*0df0*/  BAR.SYNC 0x0 ;  /* 0x0000000000007b1d */ /* 0x010fec0000000000 */
.L_x_1:
[C---:B------:R-:W-:Y:S01]  /*0e00*/  LEA R78, R77.reuse, UR8, 0x8 ;  /* 0x000000084d4e7c11 */ /* 0x040fe2000f8e40ff */
[----:B------:R-:W-:Y:S01]  /*0e10*/  LDS.128 R48, [R72.X4+UR5+0x100] ;  /* 0x0001000548307984 */ /* 0x000fe20008004c00 */
[----:B------:R-:W-:Y:S01]  /*0e20*/  ISETP.GE.U32.AND P0, PT, R77, 0x1c, PT ;  /* 0x0000001c4d00780c */ /* 0x000fe20003f06070 */
[----:B------:R-:W-:Y:S01]  /*0e30*/  ULDC.64 UR10, c[0x0][0x118] ;  /* 0x00004600000a7ab9 */ /* 0x000fe20000000a00 */
[----:B------:R-:W-:Y:S01]  /*0e40*/  ISETP.NE.AND P1, PT, RZ, UR6, PT ;  /* 0x00000006ff007c0c */ /* 0x000fe2000bf25270 */
[----:B------:R-:W1:Y:S01]  /*0e50*/  LDS.128 R32, [R78] ;  /* 0x000000004e207984 */ /* 0x000e620000000c00 */
[----:B------:R-:W-:Y:S01]  /*0e60*/  IADD3 R71, R71, 0x1, RZ ;  /* 0x0000000147477810 */ /* 0x000fe20007ffe0ff */
[----:B------:R-:W-:Y:S01]  /*0e70*/  UIADD3 UR4, UR4, 0x1, URZ ;  /* 0x0000000104047890 */ /* 0x000fe2000fffe03f */
[----:B------:R-:W-:Y:S01]  /*0e80*/  IADD3 R70, R70, 0x40, RZ ;  /* 0x0000004046467810 */ /* 0x000fe20007ffe0ff */
[----:B------:R-:W2:Y:S02]  /*0e90*/  LDS.128 R40, [R72.X4+UR5+0x200] ;  /* 0x0002000548287984 */ /* 0x000ea40008004c00 */
[----:B------:R-:W-:-:S02]  /*0ea0*/  UISETP.GE.AND UP0, UPT, UR4, 0x2, UPT ;  /* 0x000000020400788c */ /* 0x000fc4000bf06270 */
[----:B------:R-:W3:Y:S02]  /*0eb0*/  LDS.128 R44, [R72.X4+UR5] ;  /* 0x00000005482c7984 */ /* 0x000ee40008004c00 */
[----:B------:R-:W-:Y:S02]  /*0ec0*/  USEL UR4, UR4, URZ, !UP0 ;  /* 0x0000003f04047287 */ /* 0x000fe4000c000000 */
[----:B------:R-:W4:Y:S04]  /*0ed0*/  LDS.128 R52, [R78+0x100] ;  /* 0x000100004e347984 */ /* 0x000f280000000c00 */
[----:B------:R-:W5:Y:S04]  /*0ee0*/  LDS.128 R36, [R78+0x200] ;  /* 0x000200004e247984 */ /* 0x000f680000000c00 */
[----:B------:R-:W5:Y:S04]  /*0ef0*/  LDS.128 R20, [R72.X4+UR5+0x300] ;  /* 0x0003000548147984 */ /* 0x000f680008004c00 */
[----:B------:R-:W5:Y:S01]  /*0f00*/  LDS.128 R16, [R78+0x300] ;  /* 0x000300004e107984 */ /* 0x000f620000000c00 */
[-C--:B-1----:R-:W-:Y:S01]  /*0f10*/  FFMA R24, R48, R32.reuse, R24 ;  /* 0x0000002030187223 */ /* 0x082fe20000000018 */
[-C--:B--2---:R-:W-:Y:S01]  /*0f20*/  FFMA R12, R40, R32.reuse, R12 ;  /* 0x00000020280c7223 */ /* 0x084fe2000000000c */
[C---:B---3--:R-:W-:Y:S01]  /*0f30*/  FFMA R28, R44.reuse, R32, R28 ;  /* 0x000000202c1c7223 */ /* 0x048fe2000000001c */
[C---:B----4-:R-:W-:Y:S01]  /*0f40*/  FFMA R82, R44.reuse, R52, R29 ;  /* 0x000000342c527223 */ /* 0x050fe2000000001d */
[----:B------:R-:W-:Y:S01]  /*0f50*/  FFMA R29, R49, R33, R24 ;  /* 0x00000021311d7223 */ /* 0x000fe20000000018 */
[----:B-----5:R-:W-:-:S03]  /*0f60*/  FFMA R30, R44, R36, R30 ;  /* 0x000000242c1e7223 */ /* 0x020fc6000000001e */
[----:B------:R-:W-:Y:S01]  /*0f70*/  FFMA R24, R50, R34, R29 ;  /* 0x0000002232187223 */ /* 0x000fe2000000001d */
[-C--:B------:R-:W-:Y:S01]  /*0f80*/  FFMA R26, R48, R36.reuse, R26 ;  /* 0x00000024301a7223 */ /* 0x080fe2000000001a */
[----:B------:R-:W-:Y:S01]  /*0f90*/  FFMA R14, R40, R36, R14 ;  /* 0x00000024280e7223 */ /* 0x000fe2000000000e */
[----:B------:R-:W-:Y:S01]  /*0fa0*/  FFMA R80, R20, R32, R8 ;  /* 0x0000002014507223 */ /* 0x000fe20000000008 */
[-C--:B------:R-:W-:Y:S01]  /*0fb0*/  FFMA R8, R48, R52.reuse, R25 ;  /* 0x0000003430087223 */ /* 0x080fe20000000019 */
[-C--:B------:R-:W-:Y:S01]  /*0fc0*/  FFMA R32, R40, R52.reuse, R13 ;  /* 0x0000003428207223 */ /* 0x080fe2000000000d */
[----:B------:R-:W-:Y:S01]  /*0fd0*/  FFMA R52, R20, R52, R9 ;  /* 0x0000003414347223 */ /* 0x000fe20000000009 */
[----:B------:R-:W-:Y:S01]  /*0fe0*/  FFMA R44, R44, R16, R31 ;  /* 0x000000102c2c7223 */ /* 0x000fe2000000001f */
[----:B------:R-:W-:Y:S01]  /*0ff0*/  FFMA R31, R41, R33, R12 ;  /* 0x00000021291f7223 */ /* 0x000fe2000000000c */
[C---:B------:R-:W-:Y:S01]  /*1000*/  FFMA R25, R45.reuse, R53, R82 ;  /* 0x000000352d197223 */ /* 0x040fe20000000052 */
[C---:B------:R-:W-:Y:S01]  /*1010*/  FFMA R13, R45.reuse, R37, R30 ;  /* 0x000000252d0d7223 */ /* 0x040fe2000000001e */
[C---:B------:R-:W-:Y:S01]  /*1020*/  FFMA R9, R45.reuse, R17, R44 ;  /* 0x000000112d097223 */ /* 0x040fe2000000002c */
[----:B------:R-:W-:Y:S01]  /*1030*/  FFMA R45, R45, R33, R28 ;  /* 0x000000212d2d7223 */ /* 0x000fe2000000001c */
[-C--:B------:R-:W-:Y:S01]  /*1040*/  FFMA R29, R49, R53.reuse, R8 ;  /* 0x00000035311d7223 */ /* 0x080fe20000000008 */
[----:B------:R-:W-:Y:S01]  /*1050*/  FFMA R28, R42, R34, R31 ;  /* 0x000000222a1c7223 */ /* 0x000fe2000000001f */
[----:B------:R-:W-:Y:S01]  /*1060*/  FFMA R10, R20, R36, R10 ;  /* 0x00000024140a7223 */ /* 0x000fe2000000000a */
[-C--:B------:R-:W-:Y:S01]  /*1070*/  FFMA R31, R41, R53.reuse, R32 ;  /* 0x00000035291f7223 */ /* 0x080fe20000000020 */
[----:B------:R-:W-:Y:S01]  /*1080*/  FFMA R53, R21, R53, R52 ;  /* 0x0000003515357223 */ /* 0x000fe20000000034 */
[-C--:B------:R-:W-:Y:S01]  /*1090*/  FFMA R52, R46, R54.reuse, R25 ;  /* 0x000000362e347223 */ /* 0x080fe20000000019 */
[----:B------:R-:W-:Y:S01]  /*10a0*/  FFMA R44, R50, R54, R29 ;  /* 0x00000036322c7223 */ /* 0x000fe2000000001d */
[-C--:B------:R-:W-:Y:S01]  /*10b0*/  FFMA R25, R49, R37.reuse, R26 ;  /* 0x0000002531197223 */ /* 0x080fe2000000001a */
[-C--:B------:R-:W-:Y:S01]  /*10c0*/  FFMA R29, R41, R37.reuse, R14 ;  /* 0x00000025291d7223 */ /* 0x080fe2000000000e */
[C---:B------:R-:W-:Y:S01]  /*10d0*/  FFMA R37, R21.reuse, R37, R10 ;  /* 0x0000002515257223 */ /* 0x040fe2000000000a */
[----:B------:R-:W-:Y:S01]  /*10e0*/  FFMA R33, R21, R33, R80 ;  /* 0x0000002115217223 */ /* 0x000fe20000000050 */
[----:B------:R-:W-:Y:S01]  /*10f0*/  FFMA R12, R46, R34, R45 ;  /* 0x000000222e0c7223 */ /* 0x000fe2000000002d */
[-C--:B------:R-:W-:Y:S01]  /*1100*/  FFMA R48, R48, R16.reuse, R27 ;  /* 0x0000001030307223 */ /* 0x080fe2000000001b */
[-C--:B------:R-:W-:Y:S01]  /*1110*/  FFMA R8, R40, R16.reuse, R15 ;  /* 0x0000001028087223 */ /* 0x080fe2000000000f */
[----:B------:R-:W-:Y:S01]  /*1120*/  FFMA R10, R20, R16, R11 ;  /* 0x00000010140a7223 */ /* 0x000fe2000000000b */
[----:B------:R-:W-:Y:S01]  /*1130*/  FFMA R34, R22, R34, R33 ;  /* 0x0000002216227223 */ /* 0x000fe20000000021 */
[----:B------:R-:W-:Y:S01]  /*1140*/  FFMA R40, R46, R38, R13 ;  /* 0x000000262e287223 */ /* 0x000fe2000000000d */
[-C--:B------:R-:W-:Y:S01]  /*1150*/  FFMA R49, R49, R17.reuse, R48 ;  /* 0x0000001131317223 */ /* 0x080fe20000000030 */
[----:B------:R-:W-:Y:S01]  /*1160*/  FFMA R41, R41, R17, R8 ;  /* 0x0000001129297223 */ /* 0x000fe20000000008 */
[-C--:B------:R-:W-:Y:S01]  /*1170*/  FFMA R79, R47, R35.reuse, R12 ;  /* 0x000000232f4f7223 */ /* 0x080fe2000000000c */
[----:B------:R-:W-:Y:S01]  /*1180*/  FFMA R45, R43, R35, R28 ;  /* 0x000000232b2d7223 */ /* 0x000fe2000000001c */
[C---:B------:R-:W-:Y:S01]  /*1190*/  FFMA R36, R42.reuse, R54, R31 ;  /* 0x000000362a247223 */ /* 0x040fe2000000001f */
[----:B------:R-:W-:Y:S01]  /*11a0*/  FFMA R16, R42, R38, R29 ;  /* 0x000000262a107223 */ /* 0x000fe2000000001d */
[----:B------:R-:W-:Y:S01]  /*11b0*/  FFMA R17, R21, R17, R10 ;  /* 0x0000001115117223 */ /* 0x000fe2000000000a */
[----:B------:R-:W-:Y:S01]  /*11c0*/  FFMA R46, R46, R18, R9 ;  /* 0x000000122e2e7223 */ /* 0x000fe20000000009 */
[----:B------:R-:W-:Y:S01]  /*11d0*/  LDS.128 R12, [R78+0x110] ;  /* 0x000110004e0c7984 */ /* 0x000fe20000000c00 */
[-C--:B------:R-:W-:Y:S01]  /*11e0*/  FFMA R87, R51, R35.reuse, R24 ;  /* 0x0000002333577223 */ /* 0x080fe20000000018 */
[----:B------:R-:W-:Y:S01]  /*11f0*/  FFMA R20, R50, R38, R25 ;  /* 0x0000002632147223 */ /* 0x000fe20000000019 */
[----:B------:R-:W-:Y:S01]  /*1200*/  FFMA R81, R23, R35, R34 ;  /* 0x0000002317517223 */ /* 0x000fe20000000022 */
[----:B------:R-:W1:Y:S01]  /*1210*/  LDS.128 R8, [R72.X4+UR5+0x10] ;  /* 0x0000100548087984 */ /* 0x000e620008004c00 */
[----:B------:R-:W-:Y:S01]  /*1220*/  FFMA R54, R22, R54, R53 ;  /* 0x0000003616367223 */ /* 0x000fe20000000035 */
[-C--:B------:R-:W-:Y:S01]  /*1230*/  FFMA R50, R50, R18.reuse, R49 ;  /* 0x0000001232327223 */ /* 0x080fe20000000031 */
[-C--:B------:R-:W-:Y:S01]  /*1240*/  FFMA R42, R42, R18.reuse, R41 ;  /* 0x000000122a2a7223 */ /* 0x080fe20000000029 */
[----:B------:R-:W2:Y:S01]  /*1250*/  LDS.128 R28, [R78+0x10] ;  /* 0x000010004e1c7984 */ /* 0x000ea20000000c00 */
[C---:B------:R-:W-:Y:S01]  /*1260*/  FFMA R18, R22.reuse, R18, R17 ;  /* 0x0000001216127223 */ /* 0x040fe20000000011 */
[-C--:B------:R-:W-:Y:S01]  /*1270*/  FFMA R41, R47, R55.reuse, R52 ;  /* 0x000000372f297223 */ /* 0x080fe20000000034 */
[-C--:B------:R-:W-:Y:S01]  /*1280*/  FFMA R53, R51, R55.reuse, R44 ;  /* 0x0000003733357223 */ /* 0x080fe2000000002c */
[----:B------:R-:W3:Y:S01]  /*1290*/  LDS.128 R24, [R78+0x210] ;  /* 0x000210004e187984 */ /* 0x000ee20000000c00 */
[-C--:B------:R-:W-:Y:S01]  /*12a0*/  FFMA R49, R43, R55.reuse, R36 ;  /* 0x000000372b317223 */ /* 0x080fe20000000024 */
[----:B------:R-:W-:Y:S01]  /*12b0*/  FFMA R17, R23, R55, R54 ;  /* 0x0000003717117223 */ /* 0x000fe20000000036 */
[-C--:B------:R-:W-:Y:S01]  /*12c0*/  FFMA R83, R47, R39.reuse, R40 ;  /* 0x000000272f537223 */ /* 0x080fe20000000028 */
[----:B------:R-:W4:Y:S01]  /*12d0*/  LDS.128 R32, [R78+0x310] ;  /* 0x000310004e207984 */ /* 0x000f220000000c00 */
[----:B------:R-:W-:Y:S01]  /*12e0*/  FFMA R55, R51, R39, R20 ;  /* 0x0000002733377223 */ /* 0x000fe20000000014 */
[-C--:B------:R-:W-:Y:S01]  /*12f0*/  FFMA R85, R47, R19.reuse, R46 ;  /* 0x000000132f557223 */ /* 0x080fe2000000002e */
[-C--:B------:R-:W-:Y:S01]  /*1300*/  FFMA R51, R51, R19.reuse, R50 ;  /* 0x0000001333337223 */ /* 0x080fe20000000032 */
[C---:B------:R-:W-:Y:S01]  /*1310*/  FFMA R47, R43.reuse, R19, R42 ;  /* 0x000000132b2f7223 */ /* 0x040fe2000000002a */
[----:B------:R-:W-:Y:S01]  /*1320*/  FFMA R38, R22, R38, R37 ;  /* 0x0000002616267223 */ /* 0x000fe20000000025 */
[----:B------:R-:W-:Y:S01]  /*1330*/  FFMA R91, R43, R39, R16 ;  /* 0x000000272b5b7223 */ /* 0x000fe20000000010 */
[----:B------:R-:W-:-:S02]  /*1340*/  FFMA R19, R23, R19, R18 ;  /* 0x0000001317137223 */ /* 0x000fc40000000012 */
[----:B------:R-:W-:Y:S02]  /*1350*/  FFMA R21, R23, R39, R38 ;  /* 0x0000002717157223 */ /* 0x000fe40000000026 */
[----:B------:R-:W5:Y:S01]  /*1360*/  LDS.128 R36, [R72.X4+UR5+0x110] ;  /* 0x0001100548247984 */ /* 0x000f620008004c00 */
[C---:B-1----:R-:W-:Y:S01]  /*1370*/  FFMA R18, R8.reuse, R12, R41 ;  /* 0x0000000c08127223 */ /* 0x042fe20000000029 */
[----:B--2---:R-:W-:-:S03]  /*1380*/  FFMA R16, R8, R28, R79 ;  /* 0x0000001c08107223 */ /* 0x004fc6000000004f */
[C---:B------:R-:W-:Y:S01]  /*1390*/  FFMA R41, R9.reuse, R13, R18 ;  /* 0x0000000d09297223 */ /* 0x040fe20000000012 */
[----:B---3--:R-:W-:Y:S01]  /*13a0*/  FFMA R20, R8, R24, R83 ;  /* 0x0000001808147223 */ /* 0x008fe20000000053 */
[C---:B------:R-:W-:Y:S02]  /*13b0*/  FFMA R43, R9.reuse, R29, R16 ;  /* 0x0000001d092b7223 */ /* 0x040fe40000000010 */
[----:B------:R-:W-:Y:S01]  /*13c0*/  FFMA R16, R10, R14, R41 ;  /* 0x0000000e0a107223 */ /* 0x000fe20000000029 */
[----:B----4-:R-:W-:Y:S01]  /*13d0*/  FFMA R8, R8, R32, R85 ;  /* 0x0000002008087223 */ /* 0x010fe20000000055 */
[----:B------:R-:W-:Y:S02]  /*13e0*/  FFMA R23, R9, R25, R20 ;  /* 0x0000001909177223 */ /* 0x000fe40000000014 */
[----:B------:R-:W-:Y:S01]  /*13f0*/  FFMA R83, R11, R15, R16 ;  /* 0x0000000f0b537223 */ /* 0x000fe20000000010 */
[----:B------:R-:W-:Y:S01]  /*1400*/  FFMA R9, R9, R33, R8 ;  /* 0x0000002109097223 */ /* 0x000fe20000000008 */
[C---:B------:R-:W-:Y:S01]  /*1410*/  FFMA R8, R10.reuse, R30, R43 ;  /* 0x0000001e0a087223 */ /* 0x040fe2000000002b */
[C---:B------:R-:W-:Y:S01]  /*1420*/  FFMA R18, R10.reuse, R26, R23 ;  /* 0x0000001a0a127223 */ /* 0x040fe20000000017 */
[----:B------:R-:W1:Y:S01]  /*1430*/  LDS.128 R40, [R72.X4+UR5+0x210] ;  /* 0x0002100548287984 */ /* 0x000e620008004c00 */
[----:B------:R-:W-:Y:S01]  /*1440*/  FFMA R10, R10, R34, R9 ;  /* 0x000000220a0a7223 */ /* 0x000fe20000000009 */
[C---:B------:R-:W-:Y:S01]  /*1450*/  FFMA R89, R11.reuse, R31, R8 ;  /* 0x0000001f0b597223 */ /* 0x040fe20000000008 */
[C---:B------:R-:W-:Y:S01]  /*1460*/  FFMA R85, R11.reuse, R27, R18 ;  /* 0x0000001b0b557223 */ /* 0x040fe20000000012 */
[C---:B-----5:R-:W-:Y:S01]  /*1470*/  FFMA R16, R36.reuse, R24, R55 ;  /* 0x0000001824107223 */ /* 0x060fe20000000037 */
[----:B------:R-:W-:Y:S01]  /*1480*/  FFMA R79, R11, R35, R10 ;  /* 0x000000230b4f7223 */ /* 0x000fe2000000000a */
[C---:B------:R-:W-:Y:S01]  /*1490*/  FFMA R10, R36.reuse, R12, R53 ;  /* 0x0000000c240a7223 */ /* 0x040fe20000000035 */
[C---:B------:R-:W-:Y:S01]  /*14a0*/  FFMA R8, R36.reuse, R28, R87 ;  /* 0x0000001c24087223 */ /* 0x040fe20000000057 */
[----:B------:R-:W2:Y:S01]  /*14b0*/  LDS.128 R52, [R72.X4+UR5+0x310] ;  /* 0x0003100548347984 */ /* 0x000ea20008004c00 */
[----:B------:R-:W-:Y:S01]  /*14c0*/  FFMA R36, R36, R32, R51 ;  /* 0x0000002024247223 */ /* 0x000fe20000000033 */
[C---:B------:R-:W-:Y:S01]  /*14d0*/  FFMA R11, R37.reuse, R13, R10 ;  /* 0x0000000d250b7223 */ /* 0x040fe2000000000a */
[C---:B------:R-:W-:Y:S01]  /*14e0*/  FFMA R9, R37.reuse, R25, R16 ;  /* 0x0000001925097223 */ /* 0x040fe20000000010 */
[C---:B------:R-:W-:Y:S01]  /*14f0*/  FFMA R23, R37.reuse, R29, R8 ;  /* 0x0000001d25177223 */ /* 0x040fe20000000008 */
[----:B------:R-:W-:Y:S01]  /*1500*/  FFMA R37, R37, R33, R36 ;  /* 0x0000002125257223 */ /* 0x000fe20000000024 */
[C---:B------:R-:W-:Y:S01]  /*1510*/  FFMA R80, R38.reuse, R14, R11 ;  /* 0x0000000e26507223 */ /* 0x040fe2000000000b */
[C---:B------:R-:W-:Y:S01]  /*1520*/  FFMA R36, R38.reuse, R26, R9 ;  /* 0x0000001a26247223 */ /* 0x040fe20000000009 */
[C---:B------:R-:W-:Y:S01]  /*1530*/  FFMA R82, R38.reuse, R30, R23 ;  /* 0x0000001e26527223 */ /* 0x040fe20000000017 */
[----:B------:R-:W-:-:S04]  /*1540*/  FFMA R38, R38, R34, R37 ;  /* 0x0000002226267223 */ /* 0x000fc80000000025 */
[----:B------:R-:W-:Y:S01]  /*1550*/  FFMA R37, R39, R35, R38 ;  /* 0x0000002327257223 */ /* 0x000fe20000000026 */
[C---:B-1----:R-:W-:Y:S01]  /*1560*/  FFMA R10, R40.reuse, R12, R49 ;  /* 0x0000000c280a7223 */ /* 0x042fe20000000031 */
[C---:B------:R-:W-:Y:S01]  /*1570*/  FFMA R16, R40.reuse, R24, R91 ;  /* 0x0000001828107223 */ /* 0x040fe2000000005b */
[C---:B------:R-:W-:Y:S01]  /*1580*/  FFMA R8, R40.reuse, R28, R45 ;  /* 0x0000001c28087223 */ /* 0x040fe2000000002d */
[----:B------:R-:W-:Y:S01]  /*1590*/  FFMA R40, R40, R32, R47 ;  /* 0x0000002028287223 */ /* 0x000fe2000000002f */
[C---:B------:R-:W-:Y:S01]  /*15a0*/  FFMA R11, R41.reuse, R13, R10 ;  /* 0x0000000d290b7223 */ /* 0x040fe2000000000a */
[C---:B------:R-:W-:Y:S01]  /*15b0*/  FFMA R9, R41.reuse, R25, R16 ;  /* 0x0000001929097223 */ /* 0x040fe20000000010 */
[C---:B------:R-:W-:Y:S01]  /*15c0*/  FFMA R23, R41.reuse, R29, R8 ;  /* 0x0000001d29177223 */ /* 0x040fe20000000008 */
[-C--:B------:R-:W-:Y:S01]  /*15d0*/  FFMA R41, R41, R33.reuse, R40 ;  /* 0x0000002129297223 */ /* 0x080fe20000000028 */
[C---:B------:R-:W-:Y:S01]  /*15e0*/  FFMA R84, R42.reuse, R14, R11 ;  /* 0x0000000e2a547223 */ /* 0x040fe2000000000b */
[----:B------:R-:W-:Y:S01]  /*15f0*/  FFMA R40, R42, R26, R9 ;  /* 0x0000001a2a287223 */ /* 0x000fe20000000009 */
[----:B------:R-:W-:Y:S01]  /*1600*/  LDS.128 R48, [R72.X4+UR5+0x120] ;  /* 0x0001200548307984 */ /* 0x000fe20008004c00 */
[C---:B--2---:R-:W-:Y:S01]  /*1610*/  FFMA R32, R52.reuse, R32, R19 ;  /* 0x0000002034207223 */ /* 0x044fe20000000013 */
[C---:B------:R-:W-:Y:S01]  /*1620*/  FFMA R28, R52.reuse, R28, R81 ;  /* 0x0000001c341c7223 */ /* 0x040fe20000000051 */
[C---:B------:R-:W-:Y:S01]  /*1630*/  FFMA R12, R52.reuse, R12, R17 ;  /* 0x0000000c340c7223 */ /* 0x040fe20000000011 */
[----:B------:R-:W1:Y:S01]  /*1640*/  LDS.128 R8, [R78+0x20] ;  /* 0x000020004e087984 */ /* 0x000e620000000c00 */
[----:B------:R-:W-:Y:S01]  /*1650*/  FFMA R24, R52, R24, R21 ;  /* 0x0000001834187223 */ /* 0x000fe20000000015 */
[C---:B------:R-:W-:Y:S01]  /*1660*/  FFMA R33, R53.reuse, R33, R32 ;  /* 0x0000002135217223 */ /* 0x040fe20000000020 */
[C---:B------:R-:W-:Y:S01]  /*1670*/  FFMA R29, R53.reuse, R29, R28 ;  /* 0x0000001d351d7223 */ /* 0x040fe2000000001c */
[C---:B------:R-:W-:Y:S01]  /*1680*/  FFMA R13, R53.reuse, R13, R12 ;  /* 0x0000000d350d7223 */ /* 0x040fe2000000000c */
[----:B------:R-:W-:Y:S01]  /*1690*/  FFMA R25, R53, R25, R24 ;  /* 0x0000001935197223 */ /* 0x000fe20000000018 */
[C---:B------:R-:W-:Y:S01]  /*16a0*/  FFMA R86, R42.reuse, R30, R23 ;  /* 0x0000001e2a567223 */ /* 0x040fe20000000017 */
[-C--:B------:R-:W-:Y:S01]  /*16b0*/  FFMA R42, R42, R34.reuse, R41 ;  /* 0x000000222a2a7223 */ /* 0x080fe20000000029 */
[C---:B------:R-:W-:Y:S01]  /*16c0*/  FFMA R34, R54.reuse, R34, R33 ;  /* 0x0000002236227223 */ /* 0x040fe20000000021 */
[C---:B------:R-:W-:Y:S01]  /*16d0*/  FFMA R30, R54.reuse, R30, R29 ;  /* 0x0000001e361e7223 */ /* 0x040fe2000000001d */
[C---:B------:R-:W-:Y:S01]  /*16e0*/  FFMA R14, R54.reuse, R14, R13 ;  /* 0x0000000e360e7223 */ /* 0x040fe2000000000d */
[----:B------:R-:W-:Y:S01]  /*16f0*/  FFMA R26, R54, R26, R25 ;  /* 0x0000001a361a7223 */ /* 0x000fe20000000019 */
[C---:B------:R-:W-:Y:S01]  /*1700*/  FFMA R33, R39.reuse, R31, R82 ;  /* 0x0000001f27217223 */ /* 0x040fe20000000052 */
[C---:B------:R-:W-:Y:S01]  /*1710*/  FFMA R13, R39.reuse, R27, R36 ;  /* 0x0000001b270d7223 */ /* 0x040fe20000000024 */
        /* <DEDUP_REMOVED lines=8> */
[----:B------:R-:W-:Y:S01]  /*17a0*/  FFMA R31, R55, R31, R30 ;  /* 0x0000001f371f7223 */ /* 0x000fe2000000001e */
[----:B------:R-:W2:Y:S04]  /*17b0*/  LDS.128 R44, [R72.X4+UR5+0x20] ;  /* 0x00002005482c7984 */ /* 0x000ea80008004c00 */
[----:B------:R-:W3:Y:S04]  /*17c0*/  LDS.128 R20, [R72.X4+UR5+0x220] ;  /* 0x0002200548147984 */ /* 0x000ee80008004c00 */
[----:B------:R-:W4:Y:S04]  /*17d0*/  LDS.128 R52, [R78+0x120] ;  /* 0x000120004e347984 */ /* 0x000f280000000c00 */
[----:B------:R-:W5:Y:S01]  /*17e0*/  LDS.128 R16, [R72.X4+UR5+0x320] ;  /* 0x0003200548107984 */ /* 0x000f620008004c00 */
[----:B-1----:R-:W-:-:S03]  /*17f0*/  FFMA R80, R48, R8, R33 ;  /* 0x0000000830507223 */ /* 0x002fc60000000021 */
[----:B------:R-:W1:Y:S01]  /*1800*/  LDS.128 R32, [R78+0x220] ;  /* 0x000220004e207984 */ /* 0x000e620000000c00 */
[-C--:B--2---:R-:W-:Y:S01]  /*1810*/  FFMA R82, R44, R8.reuse, R89 ;  /* 0x000000082c527223 */ /* 0x084fe20000000059 */
[----:B---3--:R-:W-:Y:S01]  /*1820*/  FFMA R42, R20, R8, R43 ;  /* 0x00000008142a7223 */ /* 0x008fe2000000002b */
[-C--:B----4-:R-:W-:Y:S01]  /*1830*/  FFMA R38, R44, R52.reuse, R83 ;  /* 0x000000342c267223 */ /* 0x090fe20000000053 */
[-C--:B------:R-:W-:Y:S01]  /*1840*/  FFMA R36, R48, R52.reuse, R41 ;  /* 0x0000003430247223 */ /* 0x080fe20000000029 */
[-C--:B------:R-:W-:Y:S01]  /*1850*/  FFMA R28, R20, R52.reuse, R81 ;  /* 0x00000034141c7223 */ /* 0x080fe20000000051 */
[C---:B-----5:R-:W-:Y:S01]  /*1860*/  FFMA R52, R16.reuse, R52, R15 ;  /* 0x0000003410347223 */ /* 0x060fe2000000000f */
[----:B------:R-:W-:Y:S01]  /*1870*/  FFMA R84, R16, R8, R31 ;  /* 0x0000000810547223 */ /* 0x000fe2000000001f */
[-C--:B------:R-:W-:Y:S01]  /*1880*/  FFMA R31, R49, R9.reuse, R80 ;  /* 0x00000009311f7223 */ /* 0x080fe20000000050 */
[-C--:B-1----:R-:W-:Y:S01]  /*1890*/  FFMA R24, R48, R32.reuse, R13 ;  /* 0x0000002030187223 */ /* 0x082fe2000000000d */
[-C--:B------:R-:W-:Y:S01]  /*18a0*/  FFMA R8, R44, R32.reuse, R85 ;  /* 0x000000202c087223 */ /* 0x080fe20000000055 */
[----:B------:R-:W1:Y:S01]  /*18b0*/  LDS.128 R12, [R78+0x320] ;  /* 0x000320004e0c7984 */ /* 0x000e620000000c00 */
[-C--:B------:R-:W-:Y:S01]  /*18c0*/  FFMA R30, R20, R32.reuse, R39 ;  /* 0x00000020141e7223 */ /* 0x080fe20000000027 */
[----:B------:R-:W-:Y:S01]  /*18d0*/  FFMA R32, R16, R32, R27 ;  /* 0x0000002010207223 */ /* 0x000fe2000000001b */
[-C--:B------:R-:W-:Y:S01]  /*18e0*/  FFMA R27, R45, R9.reuse, R82 ;  /* 0x000000092d1b7223 */ /* 0x080fe20000000052 */
[-C--:B-1----:R-:W-:Y:S01]  /*18f0*/  FFMA R40, R48, R12.reuse, R37 ;  /* 0x0000000c30287223 */ /* 0x082fe20000000025 */
[-C--:B------:R-:W-:Y:S01]  /*1900*/  FFMA R37, R21, R9.reuse, R42 ;  /* 0x0000000915257223 */ /* 0x080fe2000000002a */
[----:B------:R-:W-:Y:S01]  /*1910*/  FFMA R9, R17, R9, R84 ;  /* 0x0000000911097223 */ /* 0x000fe20000000054 */
[----:B------:R-:W-:Y:S01]  /*1920*/  FFMA R26, R44, R12, R79 ;  /* 0x0000000c2c1a7223 */ /* 0x000fe2000000004f */
[-C--:B------:R-:W-:Y:S01]  /*1930*/  FFMA R42, R46, R10.reuse, R27 ;  /* 0x0000000a2e2a7223 */ /* 0x080fe2000000001b */
[-C--:B------:R-:W-:Y:S01]  /*1940*/  FFMA R44, R50, R10.reuse, R31 ;  /* 0x0000000a322c7223 */ /* 0x080fe2000000001f */
[-C--:B------:R-:W-:Y:S01]  /*1950*/  FFMA R48, R22, R10.reuse, R37 ;  /* 0x0000000a16307223 */ /* 0x080fe20000000025 */
        /* <DEDUP_REMOVED lines=21> */
[----:B------:R-:W-:Y:S01]  /*1ab0*/  LDS.128 R8, [R72.X4+UR5+0x30] ;  /* 0x0000300548087984 */ /* 0x000fe20008004c00 */
[----:B------:R-:W-:Y:S01]  /*1ac0*/  FFMA R12, R16, R12, R29 ;  /* 0x0000000c100c7223 */ /* 0x000fe2000000001d */
[-C--:B------:R-:W-:Y:S01]  /*1ad0*/  FFMA R49, R49, R13.reuse, R40 ;  /* 0x0000000d31317223 */ /* 0x080fe20000000028 */
[-C--:B------:R-:W-:Y:S01]  /*1ae0*/  FFMA R21, R21, R13.reuse, R20 ;  /* 0x0000000d15157223 */ /* 0x080fe20000000014 */
[----:B------:R-:W1:Y:S01]  /*1af0*/  LDS.128 R24, [R78+0x30] ;  /* 0x000030004e187984 */ /* 0x000e620000000c00 */
[----:B------:R-:W-:Y:S01]  /*1b00*/  FFMA R54, R18, R54, R53 ;  /* 0x0000003612367223 */ /* 0x000fe20000000035 */
[----:B------:R-:W-:Y:S01]  /*1b10*/  FFMA R13, R17, R13, R12 ;  /* 0x0000000d110d7223 */ /* 0x000fe2000000000c */
[-C--:B------:R-:W-:Y:S01]  /*1b20*/  FFMA R46, R46, R14.reuse, R45 ;  /* 0x0000000e2e2e7223 */ /* 0x080fe2000000002d */
[----:B------:R-:W2:Y:S01]  /*1b30*/  LDS.128 R28, [R78+0x130] ;  /* 0x000130004e1c7984 */ /* 0x000ea20000000c00 */
[-C--:B------:R-:W-:Y:S01]  /*1b40*/  FFMA R50, R50, R14.reuse, R49 ;  /* 0x0000000e32327223 */ /* 0x080fe20000000031 */
[----:B------:R-:W-:Y:S01]  /*1b50*/  FFMA R22, R22, R14, R21 ;  /* 0x0000000e16167223 */ /* 0x000fe20000000015 */
[C---:B------:R-:W-:Y:S01]  /*1b60*/  FFMA R34, R18.reuse, R34, R33 ;  /* 0x0000002212227223 */ /* 0x040fe20000000021 */
[----:B------:R-:W3:Y:S01]  /*1b70*/  LDS.128 R36, [R78+0x230] ;  /* 0x000230004e247984 */ /* 0x000ee20000000c00 */
[----:B------:R-:W-:Y:S01]  /*1b80*/  FFMA R14, R18, R14, R13 ;  /* 0x0000000e120e7223 */ /* 0x000fe2000000000d */
[-C--:B------:R-:W-:Y:S01]  /*1b90*/  FFMA R33, R47, R55.reuse, R82 ;  /* 0x000000372f217223 */ /* 0x080fe20000000052 */
[-C--:B------:R-:W-:Y:S01]  /*1ba0*/  FFMA R21, R51, R55.reuse, R52 ;  /* 0x0000003733157223 */ /* 0x080fe20000000034 */
[----:B------:R-:W4:Y:S01]  /*1bb0*/  LDS.128 R40, [R78+0x330] ;  /* 0x000330004e287984 */ /* 0x000f220000000c00 */
[-C--:B------:R-:W-:Y:S01]  /*1bc0*/  FFMA R45, R23, R55.reuse, R44 ;  /* 0x00000037172d7223 */ /* 0x080fe2000000002c */
[----:B------:R-:W-:Y:S01]  /*1bd0*/  FFMA R13, R19, R55, R54 ;  /* 0x00000037130d7223 */ /* 0x000fe20000000036 */
[-C--:B------:R-:W-:Y:S01]  /*1be0*/  FFMA R87, R47, R35.reuse, R80 ;  /* 0x000000232f577223 */ /* 0x080fe20000000050 */
[----:B------:R-:W5:Y:S01]  /*1bf0*/  LDS.128 R52, [R72.X4+UR5+0x130] ;  /* 0x0001300548347984 */ /* 0x000f620008004c00 */
[-C--:B------:R-:W-:Y:S01]  /*1c00*/  FFMA R93, R51, R35.reuse, R48 ;  /* 0x00000023335d7223 */ /* 0x080fe20000000030 */
[-C--:B------:R-:W-:Y:S01]  /*1c10*/  FFMA R49, R23, R35.reuse, R32 ;  /* 0x0000002317317223 */ /* 0x080fe20000000020 */
[----:B------:R-:W-:Y:S01]  /*1c20*/  FFMA R17, R19, R35, R34 ;  /* 0x0000002313117223 */ /* 0x000fe20000000022 */
[-C--:B------:R-:W-:Y:S01]  /*1c30*/  FFMA R35, R47, R15.reuse, R46 ;  /* 0x0000000f2f237223 */ /* 0x080fe2000000002e */
[-C--:B------:R-:W-:Y:S01]  /*1c40*/  FFMA R51, R51, R15.reuse, R50 ;  /* 0x0000000f33337223 */ /* 0x080fe20000000032 */
[-C--:B------:R-:W-:Y:S01]  /*1c50*/  FFMA R47, R23, R15.reuse, R22 ;  /* 0x0000000f172f7223 */ /* 0x080fe20000000016 */
[----:B------:R-:W-:Y:S01]  /*1c60*/  FFMA R15, R19, R15, R14 ;  /* 0x0000000f130f7223 */ /* 0x000fe2000000000e */
[C---:B-1----:R-:W-:Y:S01]  /*1c70*/  FFMA R12, R8.reuse, R24, R85 ;  /* 0x00000018080c7223 */ /* 0x042fe20000000055 */
[----:B--2---:R-:W-:-:S03]  /*1c80*/  FFMA R14, R8, R28, R33 ;  /* 0x0000001c080e7223 */ /* 0x004fc60000000021 */
[C---:B------:R-:W-:Y:S01]  /*1c90*/  FFMA R33, R9.reuse, R25, R12 ;  /* 0x0000001909217223 */ /* 0x040fe2000000000c */
[C---:B---3--:R-:W-:Y:S01]  /*1ca0*/  FFMA R16, R8.reuse, R36, R87 ;  /* 0x0000002408107223 */ /* 0x048fe20000000057 */
[C---:B------:R-:W-:Y:S01]  /*1cb0*/  FFMA R23, R9.reuse, R29, R14 ;  /* 0x0000001d09177223 */ /* 0x040fe2000000000e */
[----:B----4-:R-:W-:Y:S02]  /*1cc0*/  FFMA R8, R8, R40, R35 ;  /* 0x0000002808087223 */ /* 0x010fe40000000023 */
[C---:B------:R-:W-:Y:S01]  /*1cd0*/  FFMA R19, R9.reuse, R37, R16 ;  /* 0x0000002509137223 */ /* 0x040fe20000000010 */
[C---:B------:R-:W-:Y:S01]  /*1ce0*/  FFMA R12, R10.reuse, R30, R23 ;  /* 0x0000001e0a0c7223 */ /* 0x040fe20000000017 */
        /* <DEDUP_REMOVED lines=8> */
[C---:B------:R-:W-:Y:S01]  /*1d70*/  FFMA R91, R11.reuse, R43, R10 ;  /* 0x0000002b0b5b7223 */ /* 0x040fe2000000000a */
[C---:B------:R-:W-:Y:S01]  /*1d80*/  FFMA R10, R52.reuse, R28, R21 ;  /* 0x0000001c340a7223 */ /* 0x040fe20000000015 */
[C---:B------:R-:W-:Y:S01]  /*1d90*/  FFMA R12, R52.reuse, R36, R93 ;  /* 0x00000024340c7223 */ /* 0x040fe2000000005d */
[----:B------:R-:W2:Y:S01]  /*1da0*/  LDS.128 R20, [R72.X4+UR5+0x330] ;  /* 0x0003300548147984 */ /* 0x000ea20008004c00 */
[----:B------:R-:W-:Y:S01]  /*1db0*/  FFMA R89, R11, R39, R14 ;  /* 0x000000270b597223 */ /* 0x000fe2000000000e */
        /* <DEDUP_REMOVED lines=19> */
[----:B------:R-:W-:Y:S01]  /*1ef0*/  FFMA R33, R33, R41, R32 ;  /* 0x0000002921217223 */ /* 0x000fe20000000020 */
[C---:B--2---:R-:W-:Y:S01]  /*1f00*/  FFMA R24, R20.reuse, R24, R81 ;  /* 0x0000001814187223 */ /* 0x044fe20000000051 */
[C---:B------:R-:W-:Y:S01]  /*1f10*/  FFMA R28, R20.reuse, R28, R13 ;  /* 0x0000001c141c7223 */ /* 0x040fe2000000000d */
[----:B------:R-:W-:Y:S01]  /*1f20*/  FFMA R36, R20, R36, R17 ;  /* 0x0000002414247223 */ /* 0x000fe20000000011 */
[C---:B------:R-:W-:Y:S01]  /*1f30*/  FFMA R32, R34.reuse, R26, R19 ;  /* 0x0000001a22207223 */ /* 0x040fe20000000013 */
[C---:B------:R-:W-:Y:S01]  /*1f40*/  FFMA R54, R34.reuse, R30, R11 ;  /* 0x0000001e22367223 */ /* 0x040fe2000000000b */
[----:B------:R-:W-:Y:S01]  /*1f50*/  FFMA R84, R34, R38, R9 ;  /* 0x0000002622547223 */ /* 0x000fe20000000009 */
[----:B------:R-:W-:Y:S01]  /*1f60*/  FFMA R20, R20, R40, R15 ;  /* 0x0000002814147223 */ /* 0x000fe2000000000f */
[----:B------:R-:W-:Y:S01]  /*1f70*/  LDS.128 R16, [R72.X4+UR5+0x40] ;  /* 0x0000400548107984 */ /* 0x000fe20008004c00 */
[C---:B------:R-:W-:Y:S01]  /*1f80*/  FFMA R25, R21.reuse, R25, R24 ;  /* 0x0000001915197223 */ /* 0x040fe20000000018 */
[C---:B------:R-:W-:Y:S01]  /*1f90*/  FFMA R29, R21.reuse, R29, R28 ;  /* 0x0000001d151d7223 */ /* 0x040fe2000000001c */
[C---:B------:R-:W-:Y:S01]  /*1fa0*/  FFMA R37, R21.reuse, R37, R36 ;  /* 0x0000002515257223 */ /* 0x040fe20000000024 */
[----:B------:R-:W1:Y:S01]  /*1fb0*/  LDS.128 R12, [R78+0x140] ;  /* 0x000140004e0c7984 */ /* 0x000e620000000c00 */
[----:B------:R-:W-:Y:S01]  /*1fc0*/  FFMA R21, R21, R41, R20 ;  /* 0x0000002915157223 */ /* 0x000fe20000000014 */
[C---:B------:R-:W-:Y:S01]  /*1fd0*/  FFMA R26, R22.reuse, R26, R25 ;  /* 0x0000001a161a7223 */ /* 0x040fe20000000019 */
[C---:B------:R-:W-:Y:S01]  /*1fe0*/  FFMA R30, R22.reuse, R30, R29 ;  /* 0x0000001e161e7223 */ /* 0x040fe2000000001d */
[----:B------:R-:W2:Y:S01]  /*1ff0*/  LDS.128 R44, [R78+0x240] ;  /* 0x000240004e2c7984 */ /* 0x000ea20000000c00 */
[C---:B------:R-:W-:Y:S01]  /*2000*/  FFMA R38, R22.reuse, R38, R37 ;  /* 0x0000002616267223 */ /* 0x040fe20000000025 */
[-C--:B------:R-:W-:Y:S01]  /*2010*/  FFMA R22, R22, R42.reuse, R21 ;  /* 0x0000002a16167223 */ /* 0x080fe20000000015 */
[----:B------:R-:W-:Y:S01]  /*2020*/  FFMA R34, R34, R42, R33 ;  /* 0x0000002a22227223 */ /* 0x000fe20000000021 */
[----:B------:R-:W3:Y:S01]  /*2030*/  LDS.128 R8, [R78+0x40] ;  /* 0x000040004e087984 */ /* 0x000ee20000000c00 */
[----:B------:R-:W-:Y:S01]  /*2040*/  FFMA R29, R35, R39, R84 ;  /* 0x00000027231d7223 */ /* 0x000fe20000000054 */
[----:B------:R-:W-:Y:S01]  /*2050*/  FFMA R21, R23, R43, R22 ;  /* 0x0000002b17157223 */ /* 0x000fe20000000016 */
[C---:B------:R-:W-:Y:S01]  /*2060*/  FFMA R25, R35.reuse, R31, R54 ;  /* 0x0000001f23197223 */ /* 0x040fe20000000036 */
[----:B------:R-:W4:Y:S01]  /*2070*/  LDS.128 R48, [R78+0x340] ;  /* 0x000340004e307984 */ /* 0x000f220000000c00 */
[----:B------:R-:W-:Y:S01]  /*2080*/  FFMA R33, R35, R43, R34 ;  /* 0x0000002b23217223 */ /* 0x000fe20000000022 */
[C---:B------:R-:W-:Y:S01]  /*2090*/  FFMA R39, R23.reuse, R39, R38 ;  /* 0x0000002717277223 */ /* 0x040fe20000000026 */
[----:B------:R-:W-:Y:S01]  /*20a0*/  FFMA R31, R23, R31, R30 ;  /* 0x0000001f171f7223 */ /* 0x000fe2000000001e */
[----:B------:R-:W-:Y:S01]  /*20b0*/  FFMA R37, R55, R43, R86 ;  /* 0x0000002b37257223 */ /* 0x000fe20000000056 */
[-C--:B------:R-:W-:Y:S01]  /*20c0*/  FFMA R35, R35, R27.reuse, R32 ;  /* 0x0000001b23237223 */ /* 0x080fe20000000020 */
[----:B------:R-:W-:Y:S01]  /*20d0*/  FFMA R23, R23, R27, R26 ;  /* 0x0000001b17177223 */ /* 0x000fe2000000001a */
[----:B------:R-:W5:Y:S01]  /*20e0*/  LDS.128 R52, [R72.X4+UR5+0x140] ;  /* 0x0001400548347984 */ /* 0x000f620008004c00 */
        /* <DEDUP_REMOVED lines=19> */
[----:B------:R-:W2:Y:S01]  /*2220*/  LDS.128 R16, [R72.X4+UR5+0x340] ;  /* 0x0003400548107984 */ /* 0x000ea20008004c00 */
        /* <DEDUP_REMOVED lines=10> */
[----:B------:R-:W-:-:S02]  /*22d0*/  FFMA R93, R55, R11, R80 ;  /* 0x0000000b375d7223 */ /* 0x000fc40000000050 */
        /* <DEDUP_REMOVED lines=8> */
[----:B------:R-:W-:Y:S01]  /*2360*/  LDS.128 R32, [R78+0x150] ;  /* 0x000150004e207984 */ /* 0x000fe20000000c00 */
[C---:B--2---:R-:W-:Y:S01]  /*2370*/  FFMA R8, R16.reuse, R8, R23 ;  /* 0x0000000810087223 */ /* 0x044fe20000000017 */
[C---:B------:R-:W-:Y:S01]  /*2380*/  FFMA R12, R16.reuse, R12, R31 ;  /* 0x0000000c100c7223 */ /* 0x040fe2000000001f */
[C---:B------:R-:W-:Y:S01]  /*2390*/  FFMA R44, R16.reuse, R44, R39 ;  /* 0x0000002c102c7223 */ /* 0x040fe20000000027 */
[----:B------:R-:W-:Y:S01]  /*23a0*/  FFMA R16, R16, R48, R21 ;  /* 0x0000003010107223 */ /* 0x000fe20000000015 */
[----:B------:R-:W1:Y:S01]  /*23b0*/  LDS.128 R36, [R72.X4+UR5+0x50] ;  /* 0x0000500548247984 */ /* 0x000e620008004c00 */
[C---:B------:R-:W-:Y:S01]  /*23c0*/  FFMA R25, R41.reuse, R45, R24 ;  /* 0x0000002d29197223 */ /* 0x040fe20000000018 */
[----:B------:R-:W-:Y:S01]  /*23d0*/  FFMA R41, R41, R49, R40 ;  /* 0x0000003129297223 */ /* 0x000fe20000000028 */
[C---:B------:R-:W-:Y:S01]  /*23e0*/  FFMA R40, R42.reuse, R10, R29 ;  /* 0x0000000a2a287223 */ /* 0x040fe2000000001d */
[----:B------:R-:W2:Y:S01]  /*23f0*/  LDS.128 R20, [R78+0x50] ;  /* 0x000050004e147984 */ /* 0x000ea20000000c00 */
[C---:B------:R-:W-:Y:S01]  /*2400*/  FFMA R52, R42.reuse, R14, R27 ;  /* 0x0000000e2a347223 */ /* 0x040fe2000000001b */
[C---:B------:R-:W-:Y:S01]  /*2410*/  FFMA R54, R42.reuse, R46, R25 ;  /* 0x0000002e2a367223 */ /* 0x040fe20000000019 */
[C---:B------:R-:W-:Y:S01]  /*2420*/  FFMA R9, R17.reuse, R9, R8 ;  /* 0x0000000911097223 */ /* 0x040fe20000000008 */
[C---:B------:R-:W-:Y:S01]  /*2430*/  FFMA R13, R17.reuse, R13, R12 ;  /* 0x0000000d110d7223 */ /* 0x040fe2000000000c */
[C---:B------:R-:W-:Y:S01]  /*2440*/  FFMA R45, R17.reuse, R45, R44 ;  /* 0x0000002d112d7223 */ /* 0x040fe2000000002c */
[----:B------:R-:W-:Y:S01]  /*2450*/  FFMA R42, R42, R50, R41 ;  /* 0x000000322a2a7223 */ /* 0x000fe20000000029 */
[----:B------:R-:W-:Y:S01]  /*2460*/  FFMA R17, R17, R49, R16 ;  /* 0x0000003111117223 */ /* 0x000fe20000000010 */
        /* <DEDUP_REMOVED lines=8> */
[-C--:B------:R-:W-:Y:S01]  /*24f0*/  FFMA R87, R43, R11.reuse, R40 ;  /* 0x0000000b2b577223 */ /* 0x080fe20000000028 */
[----:B------:R-:W3:Y:S01]  /*2500*/  LDS.128 R28, [R78+0x250] ;  /* 0x000250004e1c7984 */ /* 0x000ee20000000c00 */
[C---:B------:R-:W-:Y:S01]  /*2510*/  FFMA R11, R19.reuse, R11, R10 ;  /* 0x0000000b130b7223 */ /* 0x040fe2000000000a */
[C---:B------:R-:W-:Y:S01]  /*2520*/  FFMA R13, R19.reuse, R47, R46 ;  /* 0x0000002f130d7223 */ /* 0x040fe2000000002e */
[C---:B------:R-:W-:Y:S01]  /*2530*/  FFMA R9, R19.reuse, R51, R18 ;  /* 0x0000003313097223 */ /* 0x040fe20000000012 */
[----:B------:R-:W4:Y:S01]  /*2540*/  LDS.128 R40, [R72.X4+UR5+0x150] ;  /* 0x0001500548287984 */ /* 0x000f220008004c00 */
[----:B------:R-:W-:-:S03]  /*2550*/  FFMA R15, R19, R15, R14 ;  /* 0x0000000f130f7223 */ /* 0x000fc6000000000e */
[----:B------:R-:W5:Y:S01]  /*2560*/  LDS.128 R24, [R78+0x350] ;  /* 0x000350004e187984 */ /* 0x000f620000000c00 */
[C---:B-1----:R-:W-:Y:S01]  /*2570*/  FFMA R10, R36.reuse, R32, R81 ;  /* 0x00000020240a7223 */ /* 0x042fe20000000051 */
[----:B--2---:R-:W-:-:S03]  /*2580*/  FFMA R8, R36, R20, R79 ;  /* 0x0000001424087223 */ /* 0x004fc6000000004f */
[C---:B------:R-:W-:Y:S01]  /*2590*/  FFMA R45, R37.reuse, R33, R10 ;  /* 0x00000021252d7223 */ /* 0x040fe2000000000a */
[----:B------:R-:W-:-:S03]  /*25a0*/  FFMA R47, R37, R21, R8 ;  /* 0x00000015252f7223 */ /* 0x000fc60000000008 */
[C---:B------:R-:W-:Y:S01]  /*25b0*/  FFMA R10, R38.reuse, R34, R45 ;  /* 0x00000022260a7223 */ /* 0x040fe2000000002d */
[----:B------:R-:W-:-:S03]  /*25c0*/  FFMA R8, R38, R22, R47 ;  /* 0x0000001626087223 */ /* 0x000fc6000000002f */
[C---:B------:R-:W-:Y:S01]  /*25d0*/  FFMA R81, R39.reuse, R35, R10 ;  /* 0x0000002327517223 */ /* 0x040fe2000000000a */
[----:B------:R-:W1:Y:S01]  /*25e0*/  LDS.128 R44, [R72.X4+UR5+0x250] ;  /* 0x00025005482c7984 */ /* 0x000e620008004c00 */
[----:B------:R-:W-:Y:S01]  /*25f0*/  FFMA R79, R39, R23, R8 ;  /* 0x00000017274f7223 */ /* 0x000fe20000000008 */
[----:B---3--:R-:W-:Y:S01]  /*2600*/  FFMA R12, R36, R28, R83 ;  /* 0x0000001c240c7223 */ /* 0x008fe20000000053 */
[----:B----4-:R-:W-:-:S03]  /*2610*/  FFMA R10, R40, R32, R49 ;  /* 0x00000020280a7223 */ /* 0x010fc60000000031 */
[----:B------:R-:W-:Y:S01]  /*2620*/  FFMA R19, R37, R29, R12 ;  /* 0x0000001d25137223 */ /* 0x000fe2000000000c */
[----:B------:R-:W2:Y:S01]  /*2630*/  LDS.128 R48, [R72.X4+UR5+0x350] ;  /* 0x0003500548307984 */ /* 0x000ea20008004c00 */
[----:B------:R-:W-:Y:S01]  /*2640*/  FFMA R8, R40, R20, R93 ;  /* 0x0000001428087223 */ /* 0x000fe2000000005d */
[----:B-----5:R-:W-:Y:S01]  /*2650*/  FFMA R36, R36, R24, R85 ;  /* 0x0000001824247223 */ /* 0x020fe20000000055 */
[----:B------:R-:W-:-:S03]  /*2660*/  FFMA R12, R38, R30, R19 ;  /* 0x0000001e260c7223 */ /* 0x000fc60000000013 */
[----:B------:R-:W-:Y:S01]  /*2670*/  FFMA R37, R37, R25, R36 ;  /* 0x0000001925257223 */ /* 0x000fe20000000024 */
[----:B------:R-:W-:Y:S01]  /*2680*/  FFMA R83, R39, R31, R12 ;  /* 0x0000001f27537223 */ /* 0x000fe2000000000c */
[C---:B------:R-:W-:Y:S01]  /*2690*/  FFMA R12, R40.reuse, R28, R89 ;  /* 0x0000001c280c7223 */ /* 0x040fe20000000059 */
[----:B------:R-:W-:Y:S01]  /*26a0*/  FFMA R40, R40, R24, R91 ;  /* 0x0000001828287223 */ /* 0x000fe2000000005b */
[----:B------:R-:W-:Y:S01]  /*26b0*/  FFMA R38, R38, R26, R37 ;  /* 0x0000001a26267223 */ /* 0x000fe20000000025 */
[C---:B------:R-:W-:Y:S01]  /*26c0*/  FFMA R37, R41.reuse, R33, R10 ;  /* 0x0000002129257223 */ /* 0x040fe2000000000a */
[----:B------:R-:W-:Y:S02]  /*26d0*/  FFMA R19, R41, R29, R12 ;  /* 0x0000001d29137223 */ /* 0x000fe4000000000c */
[----:B------:R-:W-:Y:S01]  /*26e0*/  FFMA R85, R39, R27, R38 ;  /* 0x0000001b27557223 */ /* 0x000fe20000000026 */
[C---:B------:R-:W-:Y:S01]  /*26f0*/  FFMA R39, R41.reuse, R21, R8 ;  /* 0x0000001529277223 */ /* 0x040fe20000000008 */
[C---:B------:R-:W-:Y:S01]  /*2700*/  FFMA R84, R42.reuse, R30, R19 ;  /* 0x0000001e2a547223 */ /* 0x040fe20000000013 */
[----:B------:R-:W-:Y:S01]  /*2710*/  FFMA R41, R41, R25, R40 ;  /* 0x0000001929297223 */ /* 0x000fe20000000028 */
[C---:B------:R-:W-:Y:S01]  /*2720*/  FFMA R82, R42.reuse, R34, R37 ;  /* 0x000000222a527223 */ /* 0x040fe20000000025 */
[----:B------:R-:W-:-:S02]  /*2730*/  FFMA R80, R42, R22, R39 ;  /* 0x000000162a507223 */ /* 0x000fc40000000027 */
[----:B------:R-:W-:Y:S02]  /*2740*/  FFMA R86, R42, R26, R41 ;  /* 0x0000001a2a567223 */ /* 0x000fe40000000029 */
[C---:B------:R-:W-:Y:S02]  /*2750*/  FFMA R95, R43.reuse, R23, R80 ;  /* 0x000000172b5f7223 */ /* 0x040fe40000000050 */
        /* <DEDUP_REMOVED lines=10> */
[C---:B------:R-:W-:Y:S01]  /*2800*/  FFMA R44, R46.reuse, R30, R17 ;  /* 0x0000001e2e2c7223 */ /* 0x040fe20000000011 */
[----:B------:R-:W-:Y:S01]  /*2810*/  LDS.128 R52, [R72.X4+UR5+0x60] ;  /* 0x0000600548347984 */ /* 0x000fe20008004c00 */
[C---:B------:R-:W-:Y:S01]  /*2820*/  FFMA R40, R46.reuse, R22, R37 ;  /* 0x000000162e287223 */ /* 0x040fe20000000025 */
[----:B------:R-:W-:Y:S01]  /*2830*/  FFMA R46, R46, R26, R45 ;  /* 0x0000001a2e2e7223 */ /* 0x000fe2000000002d */
[C---:B--2---:R-:W-:Y:S01]  /*2840*/  FFMA R20, R48.reuse, R20, R11 ;  /* 0x0000001430147223 */ /* 0x044fe2000000000b */
[C---:B------:R-:W-:Y:S01]  /*2850*/  FFMA R24, R48.reuse, R24, R9 ;  /* 0x0000001830187223 */ /* 0x040fe20000000009 */
[----:B------:R-:W1:Y:S01]  /*2860*/  LDS.128 R16, [R78+0x260] ;  /* 0x000260004e107984 */ /* 0x000e620000000c00 */
[C---:B------:R-:W-:Y:S01]  /*2870*/  FFMA R32, R48.reuse, R32, R15 ;  /* 0x0000002030207223 */ /* 0x040fe2000000000f */
[----:B------:R-:W-:Y:S01]  /*2880*/  FFMA R28, R48, R28, R13 ;  /* 0x0000001c301c7223 */ /* 0x000fe2000000000d */
[C---:B------:R-:W-:Y:S01]  /*2890*/  FFMA R25, R49.reuse, R25, R24 ;  /* 0x0000001931197223 */ /* 0x040fe20000000018 */
[----:B------:R-:W2:Y:S01]  /*28a0*/  LDS.128 R8, [R78+0x160] ;  /* 0x000160004e087984 */ /* 0x000ea20000000c00 */
[C---:B------:R-:W-:Y:S01]  /*28b0*/  FFMA R21, R49.reuse, R21, R20 ;  /* 0x0000001531157223 */ /* 0x040fe20000000014 */
[C---:B------:R-:W-:Y:S01]  /*28c0*/  FFMA R29, R49.reuse, R29, R28 ;  /* 0x0000001d311d7223 */ /* 0x040fe2000000001c */
[C---:B------:R-:W-:Y:S01]  /*28d0*/  FFMA R26, R50.reuse, R26, R25 ;  /* 0x0000001a321a7223 */ /* 0x040fe20000000019 */
[----:B------:R-:W3:Y:S01]  /*28e0*/  LDS.128 R12, [R78+0x60] ;  /* 0x000060004e0c7984 */ /* 0x000ee20000000c00 */
[----:B------:R-:W-:Y:S01]  /*28f0*/  FFMA R33, R49, R33, R32 ;  /* 0x0000002131217223 */ /* 0x000fe20000000020 */
[C---:B------:R-:W-:Y:S01]  /*2900*/  FFMA R30, R50.reuse, R30, R29 ;  /* 0x0000001e321e7223 */ /* 0x040fe2000000001d */
[C---:B------:R-:W-:Y:S01]  /*2910*/  FFMA R87, R43.reuse, R31, R84 ;  /* 0x0000001f2b577223 */ /* 0x040fe20000000054 */
[----:B------:R-:W-:Y:S01]  /*2920*/  FFMA R49, R43, R35, R82 ;  /* 0x000000232b317223 */ /* 0x000fe20000000052 */
[-C--:B------:R-:W-:Y:S01]  /*2930*/  FFMA R43, R47, R27.reuse, R46 ;  /* 0x0000001b2f2b7223 */ /* 0x080fe2000000002e */
[----:B------:R-:W-:Y:S01]  /*2940*/  FFMA R29, R51, R27, R26 ;  /* 0x0000001b331d7223 */ /* 0x000fe2000000001a */
[----:B------:R-:W4:Y:S01]  /*2950*/  LDS.128 R36, [R78+0x360] ;  /* 0x000360004e247984 */ /* 0x000f220000000c00 */
[C---:B------:R-:W-:Y:S01]  /*2960*/  FFMA R22, R50.reuse, R22, R21 ;  /* 0x0000001632167223 */ /* 0x040fe20000000015 */
[----:B------:R-:W-:Y:S01]  /*2970*/  FFMA R34, R50, R34, R33 ;  /* 0x0000002232227223 */ /* 0x000fe20000000021 */
[----:B------:R-:W-:Y:S01]  /*2980*/  FFMA R41, R47, R31, R44 ;  /* 0x0000001f2f297223 */ /* 0x000fe2000000002c */
[----:B------:R-:W5:Y:S01]  /*2990*/  LDS.128 R24, [R72.X4+UR5+0x160] ;  /* 0x0001600548187984 */ /* 0x000f620008004c00 */
[----:B------:R-:W-:Y:S01]  /*29a0*/  FFMA R45, R51, R23, R22 ;  /* 0x00000017332d7223 */ /* 0x000fe20000000016 */
[C---:B------:R-:W-:Y:S01]  /*29b0*/  FFMA R33, R47.reuse, R35, R42 ;  /* 0x000000232f217223 */ /* 0x040fe2000000002a */
[----:B------:R-:W-:Y:S01]  /*29c0*/  FFMA R47, R47, R23, R40 ;  /* 0x000000172f2f7223 */ /* 0x000fe20000000028 */
[C---:B------:R-:W-:Y:S01]  /*29d0*/  FFMA R31, R51.reuse, R31, R30 ;  /* 0x0000001f331f7223 */ /* 0x040fe2000000001e */
[----:B------:R-:W-:Y:S01]  /*29e0*/  FFMA R35, R51, R35, R34 ;  /* 0x0000002333237223 */ /* 0x000fe20000000022 */
[C---:B-1----:R-:W-:Y:S01]  /*29f0*/  FFMA R28, R52.reuse, R16, R83 ;  /* 0x00000010341c7223 */ /* 0x042fe20000000053 */
[----:B--2---:R-:W-:-:S03]  /*2a00*/  FFMA R22, R52, R8, R81 ;  /* 0x0000000834167223 */ /* 0x004fc60000000051 */
[C---:B------:R-:W-:Y:S01]  /*2a10*/  FFMA R21, R53.reuse, R17, R28 ;  /* 0x0000001135157223 */ /* 0x040fe2000000001c */
[----:B---3--:R-:W-:Y:S01]  /*2a20*/  FFMA R20, R52, R12, R79 ;  /* 0x0000000c34147223 */ /* 0x008fe2000000004f */
[C---:B------:R-:W-:Y:S02]  /*2a30*/  FFMA R23, R53.reuse, R9, R22 ;  /* 0x0000000935177223 */ /* 0x040fe40000000016 */
[C---:B------:R-:W-:Y:S01]  /*2a40*/  FFMA R32, R54.reuse, R18, R21 ;  /* 0x0000001236207223 */ /* 0x040fe20000000015 */
[----:B------:R-:W-:Y:S01]  /*2a50*/  FFMA R51, R53, R13, R20 ;  /* 0x0000000d35337223 */ /* 0x000fe20000000014 */
[C---:B------:R-:W-:Y:S02]  /*2a60*/  FFMA R30, R54.reuse, R10, R23 ;  /* 0x0000000a361e7223 */ /* 0x040fe40000000017 */
[C---:B------:R-:W-:Y:S01]  /*2a70*/  FFMA R91, R55.reuse, R19, R32 ;  /* 0x00000013375b7223 */ /* 0x040fe20000000020 */
[----:B------:R-:W1:Y:S01]  /*2a80*/  LDS.128 R20, [R72.X4+UR5+0x260] ;  /* 0x0002600548147984 */ /* 0x000e620008004c00 */
[----:B------:R-:W-:Y:S01]  /*2a90*/  FFMA R28, R54, R14, R51 ;  /* 0x0000000e361c7223 */ /* 0x000fe20000000033 */
[----:B------:R-:W-:Y:S01]  /*2aa0*/  FFMA R89, R55, R11, R30 ;  /* 0x0000000b37597223 */ /* 0x000fe2000000001e */
[----:B----4-:R-:W-:Y:S01]  /*2ab0*/  FFMA R52, R52, R36, R85 ;  /* 0x0000002434347223 */ /* 0x010fe20000000055 */
[C---:B-----5:R-:W-:Y:S01]  /*2ac0*/  FFMA R30, R24.reuse, R8, R49 ;  /* 0x00000008181e7223 */ /* 0x060fe20000000031 */
[----:B------:R-:W-:Y:S01]  /*2ad0*/  FFMA R32, R24, R16, R87 ;  /* 0x0000001018207223 */ /* 0x000fe20000000057 */
[----:B------:R-:W2:Y:S01]  /*2ae0*/  LDS.128 R48, [R72.X4+UR5+0x360] ;  /* 0x0003600548307984 */ /* 0x000ea20008004c00 */
[----:B------:R-:W-:Y:S01]  /*2af0*/  FFMA R53, R53, R37, R52 ;  /* 0x0000002535357223 */ /* 0x000fe20000000034 */
[C---:B------:R-:W-:Y:S01]  /*2b00*/  FFMA R83, R25.reuse, R9, R30 ;  /* 0x0000000919537223 */ /* 0x040fe2000000001e */
[----:B------:R-:W-:-:S02]  /*2b10*/  FFMA R81, R25, R17, R32 ;  /* 0x0000001119517223 */ /* 0x000fc40000000020 */
[----:B------:R-:W-:Y:S01]  /*2b20*/  FFMA R54, R54, R38, R53 ;  /* 0x0000002636367223 */ /* 0x000fe20000000035 */
[C---:B------:R-:W-:Y:S01]  /*2b30*/  FFMA R53, R55.reuse, R15, R28 ;  /* 0x0000000f37357223 */ /* 0x040fe2000000001c */
[C---:B------:R-:W-:Y:S01]  /*2b40*/  FFMA R28, R24.reuse, R12, R95 ;  /* 0x0000000c181c7223 */ /* 0x040fe2000000005f */
[----:B------:R-:W-:Y:S01]  /*2b50*/  FFMA R24, R24, R36, R93 ;  /* 0x0000002418187223 */ /* 0x000fe2000000005d */
[----:B------:R-:W-:-:S03]  /*2b60*/  FFMA R55, R55, R39, R54 ;  /* 0x0000002737377223 */ /* 0x000fc60000000036 */
        /* <DEDUP_REMOVED lines=28> */
[C---:B------:R-:W-:Y:S01]  /*2d30*/  FFMA R36, R48.reuse, R36, R29 ;  /* 0x0000002430247223 */ /* 0x040fe2000000001d */
[----:B------:R-:W-:Y:S01]  /*2d40*/  LDS.128 R40, [R72.X4+UR5+0x70] ;  /* 0x0000700548287984 */ /* 0x000fe20008004c00 */
[C---:B------:R-:W-:Y:S01]  /*2d50*/  FFMA R9, R49.reuse, R9, R8 ;  /* 0x0000000931097223 */ /* 0x040fe20000000008 */
[----:B------:R-:W-:Y:S01]  /*2d60*/  FFMA R12, R48, R12, R45 ;  /* 0x0000000c300c7223 */ /* 0x000fe2000000002d */
[C---:B------:R-:W-:Y:S01]  /*2d70*/  FFMA R17, R49.reuse, R17, R16 ;  /* 0x0000001131117223 */ /* 0x040fe20000000010 */
[----:B------:R-:W1:Y:S01]  /*2d80*/  LDS.128 R24, [R78+0x170] ;  /* 0x000170004e187984 */ /* 0x000e620000000c00 */
[C---:B------:R-:W-:Y:S01]  /*2d90*/  FFMA R10, R50.reuse, R10, R9 ;  /* 0x0000000a320a7223 */ /* 0x040fe20000000009 */
[C---:B------:R-:W-:Y:S01]  /*2da0*/  FFMA R13, R49.reuse, R13, R12 ;  /* 0x0000000d310d7223 */ /* 0x040fe2000000000c */
[----:B------:R-:W-:Y:S01]  /*2db0*/  FFMA R37, R49, R37, R36 ;  /* 0x0000002531257223 */ /* 0x000fe20000000024 */
        /* <DEDUP_REMOVED lines=8> */
[----:B------:R-:W4:Y:S01]  /*2e40*/  LDS.128 R28, [R78+0x370] ;  /* 0x000370004e1c7984 */ /* 0x000f220000000c00 */
[----:B------:R-:W-:-:S03]  /*2e50*/  FFMA R39, R51, R39, R38 ;  /* 0x0000002733277223 */ /* 0x000fc60000000026 */
[----:B------:R-:W5:Y:S04]  /*2e60*/  LDS.128 R44, [R72.X4+UR5+0x170] ;  /* 0x00017005482c7984 */ /* 0x000f680008004c00 */
[----:B------:R-:W-:Y:S01]  /*2e70*/  LDS.128 R48, [R72.X4+UR5+0x370] ;  /* 0x0003700548307984 */ /* 0x000fe20008004c00 */
[C---:B-1----:R-:W-:Y:S01]  /*2e80*/  FFMA R10, R40.reuse, R24, R89 ;  /* 0x00000018280a7223 */ /* 0x042fe20000000059 */
[----:B--2---:R-:W-:-:S03]  /*2e90*/  FFMA R12, R40, R32, R91 ;  /* 0x00000020280c7223 */ /* 0x004fc6000000005b */
[C---:B------:R-:W-:Y:S01]  /*2ea0*/  FFMA R13, R41.reuse, R25, R10 ;  /* 0x00000019290d7223 */ /* 0x040fe2000000000a */
[----:B---3--:R-:W-:Y:S01]  /*2eb0*/  FFMA R8, R40, R20, R53 ;  /* 0x0000001428087223 */ /* 0x008fe20000000035 */
[C---:B------:R-:W-:Y:S02]  /*2ec0*/  FFMA R9, R41.reuse, R33, R12 ;  /* 0x0000002129097223 */ /* 0x040fe4000000000c */
[----:B------:R-:W-:Y:S01]  /*2ed0*/  FFMA R12, R42, R26, R13 ;  /* 0x0000001a2a0c7223 */ /* 0x000fe2000000000d */
[----:B----4-:R-:W-:Y:S01]  /*2ee0*/  FFMA R40, R40, R28, R55 ;  /* 0x0000001c28287223 */ /* 0x010fe20000000037 */
[----:B------:R-:W-:Y:S01]  /*2ef0*/  FFMA R17, R41, R21, R8 ;  /* 0x0000001529117223 */ /* 0x000fe20000000008 */
[----:B------:R-:W1:Y:S01]  /*2f00*/  LDS.128 R52, [R72.X4+UR5+0x270] ;  /* 0x0002700548347984 */ /* 0x000e620008004c00 */
[----:B------:R-:W-:Y:S01]  /*2f10*/  FFMA R10, R42, R34, R9 ;  /* 0x000000222a0a7223 */ /* 0x000fe20000000009 */
[C---:B-----5:R-:W-:Y:S01]  /*2f20*/  FFMA R16, R44.reuse, R32, R87 ;  /* 0x000000202c107223 */ /* 0x060fe20000000057 */
[C---:B------:R-:W-:Y:S01]  /*2f30*/  FFMA R18, R44.reuse, R28, R97 ;  /* 0x0000001c2c127223 */ /* 0x040fe20000000061 */
[C---:B------:R-:W-:Y:S01]  /*2f40*/  FFMA R14, R44.reuse, R24, R85 ;  /* 0x000000182c0e7223 */ /* 0x040fe20000000055 */
[----:B------:R-:W-:Y:S01]  /*2f50*/  FFMA R44, R44, R20, R95 ;  /* 0x000000142c2c7223 */ /* 0x000fe2000000005f */
[----:B------:R-:W-:Y:S01]  /*2f60*/  FFMA R8, R42, R22, R17 ;  /* 0x000000162a087223 */ /* 0x000fe20000000011 */
[----:B------:R-:W-:Y:S01]  /*2f70*/  FFMA R13, R45, R33, R16 ;  /* 0x000000212d0d7223 */ /* 0x000fe20000000010 */
[----:B------:R-:W-:Y:S01]  /*2f80*/  FFMA R87, R43, R35, R10 ;  /* 0x000000232b577223 */ /* 0x000fe2000000000a */
[----:B------:R-:W-:Y:S01]  /*2f90*/  FFMA R41, R41, R29, R40 ;  /* 0x0000001d29297223 */ /* 0x000fe20000000028 */
[C---:B------:R-:W-:Y:S01]  /*2fa0*/  FFMA R17, R45.reuse, R25, R14 ;  /* 0x000000192d117223 */ /* 0x040fe2000000000e */
[C---:B------:R-:W-:Y:S01]  /*2fb0*/  FFMA R37, R45.reuse, R21, R44 ;  /* 0x000000152d257223 */ /* 0x040fe2000000002c */
[----:B------:R-:W-:Y:S01]  /*2fc0*/  FFMA R9, R45, R29, R18 ;  /* 0x0000001d2d097223 */ /* 0x000fe20000000012 */
[C---:B------:R-:W-:Y:S01]  /*2fd0*/  FFMA R85, R43.reuse, R27, R12 ;  /* 0x0000001b2b557223 */ /* 0x040fe2000000000c */
[C---:B------:R-:W-:Y:S01]  /*2fe0*/  FFMA R45, R43.reuse, R23, R8 ;  /* 0x000000172b2d7223 */ /* 0x040fe20000000008 */
[----:B------:R-:W-:Y:S01]  /*2ff0*/  FFMA R44, R46, R34, R13 ;  /* 0x000000222e2c7223 */ /* 0x000fe2000000000d */
[----:B------:R-:W-:Y:S01]  /*3000*/  FFMA R42, R42, R30, R41 ;  /* 0x0000001e2a2a7223 */ /* 0x000fe20000000029 */
[C---:B------:R-:W-:Y:S01]  /*3010*/  FFMA R82, R46.reuse, R22, R37 ;  /* 0x000000162e527223 */ /* 0x040fe20000000025 */
[C---:B------:R-:W-:Y:S01]  /*3020*/  FFMA R80, R46.reuse, R26, R17 ;  /* 0x0000001a2e507223 */ /* 0x040fe20000000011 */
[----:B------:R-:W-:Y:S01]  /*3030*/  FFMA R46, R46, R30, R9 ;  /* 0x0000001e2e2e7223 */ /* 0x000fe20000000009 */
[----:B------:R-:W-:Y:S01]  /*3040*/  FFMA R89, R43, R31, R42 ;  /* 0x0000001f2b597223 */ /* 0x000fe2000000002a */
[----:B------:R-:W-:Y:S01]  /*3050*/  FFMA R97, R47, R23, R82 ;  /* 0x000000172f617223 */ /* 0x000fe20000000052 */
[----:B------:R-:W-:Y:S01]  /*3060*/  LDS.128 R40, [R72.X4+UR5+0x80] ;  /* 0x0000800548287984 */ /* 0x000fe20008004c00 */
        /* <DEDUP_REMOVED lines=9> */
[----:B------:R-:W-:Y:S01]  /*3100*/  FFMA R53, R53, R29, R52 ;  /* 0x0000001d35357223 */ /* 0x000fe20000000034 */
[----:B------:R-:W1:Y:S01]  /*3110*/  LDS.128 R12, [R78+0x180] ;  /* 0x000180004e0c7984 */ /* 0x000e620000000c00 */
[----:B------:R-:W-:Y:S01]  /*3120*/  FFMA R52, R54, R34, R9 ;  /* 0x0000002236347223 */ /* 0x000fe20000000009 */
[----:B------:R-:W-:Y:S01]  /*3130*/  FFMA R24, R48, R24, R11 ;  /* 0x0000001830187223 */ /* 0x000fe2000000000b */
[----:B------:R-:W-:Y:S01]  /*3140*/  FFMA R86, R54, R22, R17 ;  /* 0x0000001636567223 */ /* 0x000fe20000000011 */
[C---:B------:R-:W-:Y:S01]  /*3150*/  FFMA R32, R48.reuse, R32, R19 ;  /* 0x0000002030207223 */ /* 0x040fe20000000013 */
[----:B------:R-:W2:Y:S01]  /*3160*/  LDS.128 R8, [R78+0x80] ;  /* 0x000080004e087984 */ /* 0x000ea20000000c00 */
[----:B------:R-:W-:Y:S01]  /*3170*/  FFMA R28, R48, R28, R39 ;  /* 0x0000001c301c7223 */ /* 0x000fe20000000027 */
[----:B------:R-:W-:Y:S01]  /*3180*/  FFMA R54, R54, R30, R53 ;  /* 0x0000001e36367223 */ /* 0x000fe20000000035 */
[C---:B------:R-:W-:Y:S01]  /*3190*/  FFMA R25, R49.reuse, R25, R24 ;  /* 0x0000001931197223 */ /* 0x040fe20000000018 */
[----:B------:R-:W3:Y:S01]  /*31a0*/  LDS.128 R16, [R78+0x280] ;  /* 0x000280004e107984 */ /* 0x000ee20000000c00 */
[C---:B------:R-:W-:Y:S01]  /*31b0*/  FFMA R29, R49.reuse, R29, R28 ;  /* 0x0000001d311d7223 */ /* 0x040fe2000000001c */
[----:B------:R-:W-:Y:S01]  /*31c0*/  FFMA R33, R49, R33, R32 ;  /* 0x0000002131217223 */ /* 0x000fe20000000020 */
[C---:B------:R-:W-:Y:S01]  /*31d0*/  FFMA R26, R50.reuse, R26, R25 ;  /* 0x0000001a321a7223 */ /* 0x040fe20000000019 */
[----:B------:R-:W4:Y:S01]  /*31e0*/  LDS.128 R36, [R78+0x380] ;  /* 0x000380004e247984 */ /* 0x000f220000000c00 */
[C---:B------:R-:W-:Y:S01]  /*31f0*/  FFMA R30, R50.reuse, R30, R29 ;  /* 0x0000001e321e7223 */ /* 0x040fe2000000001d */
[C---:B------:R-:W-:Y:S01]  /*3200*/  FFMA R34, R50.reuse, R34, R33 ;  /* 0x0000002232227223 */ /* 0x040fe20000000021 */
[-C--:B------:R-:W-:Y:S01]  /*3210*/  FFMA R25, R47, R31.reuse, R46 ;  /* 0x0000001f2f197223 */ /* 0x080fe2000000002e */
[-C--:B------:R-:W-:Y:S01]  /*3220*/  FFMA R33, R55, R31.reuse, R54 ;  /* 0x0000001f37217223 */ /* 0x080fe20000000036 */
[----:B------:R-:W-:Y:S01]  /*3230*/  FFMA R91, R51, R31, R30 ;  /* 0x0000001f335b7223 */ /* 0x000fe2000000001e */
[----:B------:R-:W-:Y:S01]  /*3240*/  FFMA R21, R49, R21, R20 ;  /* 0x0000001531157223 */ /* 0x000fe20000000014 */
[----:B------:R-:W5:Y:S01]  /*3250*/  LDS.128 R28, [R72.X4+UR5+0x180] ;  /* 0x00018005481c7984 */ /* 0x000f620008004c00 */
[C---:B------:R-:W-:Y:S01]  /*3260*/  FFMA R53, R47.reuse, R35, R44 ;  /* 0x000000232f357223 */ /* 0x040fe2000000002c */
[----:B------:R-:W-:Y:S01]  /*3270*/  FFMA R93, R47, R27, R80 ;  /* 0x0000001b2f5d7223 */ /* 0x000fe20000000050 */
[----:B------:R-:W-:Y:S01]  /*3280*/  FFMA R22, R50, R22, R21 ;  /* 0x0000001632167223 */ /* 0x000fe20000000015 */
[-C--:B------:R-:W-:Y:S01]  /*3290*/  FFMA R47, R55, R35.reuse, R52 ;  /* 0x00000023372f7223 */ /* 0x080fe20000000034 */
[C---:B------:R-:W-:Y:S01]  /*32a0*/  FFMA R35, R51.reuse, R35, R34 ;  /* 0x0000002333237223 */ /* 0x040fe20000000022 */
[C---:B------:R-:W-:Y:S01]  /*32b0*/  FFMA R95, R51.reuse, R27, R26 ;  /* 0x0000001b335f7223 */ /* 0x040fe2000000001a */
[----:B------:R-:W-:Y:S01]  /*32c0*/  FFMA R51, R51, R23, R22 ;  /* 0x0000001733337223 */ /* 0x000fe20000000016 */
[C---:B------:R-:W-:Y:S01]  /*32d0*/  FFMA R49, R55.reuse, R27, R84 ;  /* 0x0000001b37317223 */ /* 0x040fe20000000054 */
[----:B------:R-:W-:Y:S01]  /*32e0*/  FFMA R55, R55, R23, R86 ;  /* 0x0000001737377223 */ /* 0x000fe20000000056 */
[----:B-1----:R-:W-:-:S04]  /*32f0*/  FFMA R22, R40, R12, R85 ;  /* 0x0000000c28167223 */ /* 0x002fc80000000055 */
[----:B------:R-:W-:Y:S01]  /*3300*/  FFMA R23, R41, R13, R22 ;  /* 0x0000000d29177223 */ /* 0x000fe20000000016 */
[C---:B--2---:R-:W-:Y:S01]  /*3310*/  FFMA R20, R40.reuse, R8, R45 ;  /* 0x0000000828147223 */ /* 0x044fe2000000002d */
[----:B---3--:R-:W-:-:S03]  /*3320*/  FFMA R24, R40, R16, R87 ;  /* 0x0000001028187223 */ /* 0x008fc60000000057 */
[C---:B------:R-:W-:Y:S01]  /*3330*/  FFMA R27, R41.reuse, R9, R20 ;  /* 0x00000009291b7223 */ /* 0x040fe20000000014 */
[----:B------:R-:W-:Y:S01]  /*3340*/  FFMA R20, R42, R14, R23 ;  /* 0x0000000e2a147223 */ /* 0x000fe20000000017 */
[----:B------:R-:W-:Y:S01]  /*3350*/  FFMA R21, R41, R17, R24 ;  /* 0x0000001129157223 */ /* 0x000fe20000000018 */
[----:B----4-:R-:W-:Y:S02]  /*3360*/  FFMA R40, R40, R36, R89 ;  /* 0x0000002428287223 */ /* 0x010fe40000000059 */
[----:B------:R-:W-:Y:S01]  /*3370*/  FFMA R81, R43, R15, R20 ;  /* 0x0000000f2b517223 */ /* 0x000fe20000000014 */
[C---:B------:R-:W-:Y:S01]  /*3380*/  FFMA R24, R42.reuse, R10, R27 ;  /* 0x0000000a2a187223 */ /* 0x040fe2000000001b */
[----:B------:R-:W-:Y:S01]  /*3390*/  FFMA R26, R42, R18, R21 ;  /* 0x000000122a1a7223 */ /* 0x000fe20000000015 */
[----:B------:R-:W-:Y:S01]  /*33a0*/  FFMA R41, R41, R37, R40 ;  /* 0x0000002529297223 */ /* 0x000fe20000000028 */
[----:B------:R-:W1:Y:S01]  /*33b0*/  LDS.128 R20, [R72.X4+UR5+0x280] ;  /* 0x0002800548147984 */ /* 0x000e620008004c00 */
[C---:B-----5:R-:W-:Y:S01]  /*33c0*/  FFMA R32, R28.reuse, R8, R97 ;  /* 0x000000081c207223 */ /* 0x060fe20000000061 */
[C---:B------:R-:W-:Y:S01]  /*33d0*/  FFMA R34, R28.reuse, R12, R93 ;  /* 0x0000000c1c227223 */ /* 0x040fe2000000005d */
[C---:B------:R-:W-:Y:S01]  /*33e0*/  FFMA R40, R28.reuse, R16, R53 ;  /* 0x000000101c287223 */ /* 0x040fe20000000035 */
[C---:B------:R-:W-:Y:S01]  /*33f0*/  FFMA R83, R43.reuse, R19, R26 ;  /* 0x000000132b537223 */ /* 0x040fe2000000001a */
[----:B------:R-:W-:Y:S01]  /*3400*/  FFMA R79, R43, R11, R24 ;  /* 0x0000000b2b4f7223 */ /* 0x000fe20000000018 */
[----:B------:R-:W-:Y:S01]  /*3410*/  FFMA R28, R28, R36, R25 ;  /* 0x000000241c1c7223 */ /* 0x000fe20000000019 */
[----:B------:R-:W-:Y:S01]  /*3420*/  FFMA R42, R42, R38, R41 ;  /* 0x000000262a2a7223 */ /* 0x000fe20000000029 */
[----:B------:R-:W2:Y:S01]  /*3430*/  LDS.128 R24, [R72.X4+UR5+0x380] ;  /* 0x0003800548187984 */ /* 0x000ea20008004c00 */
[C---:B------:R-:W-:Y:S01]  /*3440*/  FFMA R45, R29.reuse, R9, R32 ;  /* 0x000000091d2d7223 */ /* 0x040fe20000000020 */
[----:B------:R-:W-:Y:S01]  /*3450*/  FFMA R41, R29, R17, R40 ;  /* 0x000000111d297223 */ /* 0x000fe20000000028 */
[----:B------:R-:W-:Y:S01]  /*3460*/  FFMA R85, R43, R39, R42 ;  /* 0x000000272b557223 */ /* 0x000fe2000000002a */
[C---:B------:R-:W-:Y:S01]  /*3470*/  FFMA R43, R29.reuse, R13, R34 ;  /* 0x0000000d1d2b7223 */ /* 0x040fe20000000022 */
[----:B------:R-:W-:Y:S01]  /*3480*/  FFMA R29, R29, R37, R28 ;  /* 0x000000251d1d7223 */ /* 0x000fe2000000001c */
[C---:B------:R-:W-:Y:S01]  /*3490*/  FFMA R28, R30.reuse, R18, R41 ;  /* 0x000000121e1c7223 */ /* 0x040fe20000000029 */
[C---:B------:R-:W-:Y:S01]  /*34a0*/  FFMA R82, R30.reuse, R10, R45 ;  /* 0x0000000a1e527223 */ /* 0x040fe2000000002d */
[C---:B------:R-:W-:Y:S01]  /*34b0*/  FFMA R80, R30.reuse, R14, R43 ;  /* 0x0000000e1e507223 */ /* 0x040fe2000000002b */
[----:B------:R-:W-:-:S03]  /*34c0*/  FFMA R30, R30, R38, R29 ;  /* 0x000000261e1e7223 */ /* 0x000fc6000000001d */
        /* <DEDUP_REMOVED lines=8> */
[----:B------:R-:W-:Y:S01]  /*3550*/  LDS.128 R52, [R72.X4+UR5+0x90] ;  /* 0x0000900548347984 */ /* 0x000fe20008004c00 */
[----:B------:R-:W-:Y:S01]  /*3560*/  FFMA R84, R22, R14, R33 ;  /* 0x0000000e16547223 */ /* 0x000fe20000000021 */
[C---:B--2---:R-:W-:Y:S01]  /*3570*/  FFMA R8, R24.reuse, R8, R51 ;  /* 0x0000000818087223 */ /* 0x044fe20000000033 */
[----:B------:R-:W-:Y:S01]  /*3580*/  FFMA R16, R24, R16, R35 ;  /* 0x0000001018107223 */ /* 0x000fe20000000023 */
[----:B------:R-:W-:Y:S01]  /*3590*/  FFMA R86, R22, R10, R41 ;  /* 0x0000000a16567223 */ /* 0x000fe20000000029 */
[----:B------:R-:W1:Y:S01]  /*35a0*/  LDS.128 R48, [R78+0x190] ;  /* 0x000190004e307984 */ /* 0x000e620000000c00 */
[C---:B------:R-:W-:Y:S01]  /*35b0*/  FFMA R12, R24.reuse, R12, R95 ;  /* 0x0000000c180c7223 */ /* 0x040fe2000000005f */
[----:B------:R-:W-:Y:S01]  /*35c0*/  FFMA R21, R21, R37, R20 ;  /* 0x0000002515157223 */ /* 0x000fe20000000014 */
        /* <DEDUP_REMOVED lines=8> */
[----:B------:R-:W-:Y:S01]  /*3650*/  FFMA R25, R25, R37, R24 ;  /* 0x0000002519197223 */ /* 0x000fe20000000018 */
[----:B------:R-:W4:Y:S01]  /*3660*/  LDS.128 R40, [R78+0x390] ;  /* 0x000390004e287984 */ /* 0x000f220000000c00 */
[C---:B------:R-:W-:Y:S01]  /*3670*/  FFMA R10, R26.reuse, R10, R9 ;  /* 0x0000000a1a0a7223 */ /* 0x040fe20000000009 */
[C---:B------:R-:W-:Y:S01]  /*3680*/  FFMA R14, R26.reuse, R14, R13 ;  /* 0x0000000e1a0e7223 */ /* 0x040fe2000000000d */
[C---:B------:R-:W-:Y:S01]  /*3690*/  FFMA R9, R23.reuse, R39, R22 ;  /* 0x0000002717097223 */ /* 0x040fe20000000016 */
[C---:B------:R-:W-:Y:S01]  /*36a0*/  FFMA R13, R23.reuse, R19, R20 ;  /* 0x00000013170d7223 */ /* 0x040fe20000000014 */
[----:B------:R-:W-:Y:S01]  /*36b0*/  FFMA R21, R23, R15, R84 ;  /* 0x0000000f17157223 */ /* 0x000fe20000000054 */
[C---:B------:R-:W-:Y:S01]  /*36c0*/  FFMA R18, R26.reuse, R18, R17 ;  /* 0x000000121a127223 */ /* 0x040fe20000000011 */
[-C--:B------:R-:W-:Y:S01]  /*36d0*/  FFMA R91, R31, R11.reuse, R82 ;  /* 0x0000000b1f5b7223 */ /* 0x080fe20000000052 */
[-C--:B------:R-:W-:Y:S01]  /*36e0*/  FFMA R23, R23, R11.reuse, R86 ;  /* 0x0000000b17177223 */ /* 0x080fe20000000056 */
[----:B------:R-:W-:Y:S01]  /*36f0*/  FFMA R26, R26, R38, R25 ;  /* 0x000000261a1a7223 */ /* 0x000fe20000000019 */
[----:B------:R-:W-:Y:S01]  /*3700*/  FFMA R11, R27, R11, R10 ;  /* 0x0000000b1b0b7223 */ /* 0x000fe2000000000a */
[C---:B------:R-:W-:Y:S01]  /*3710*/  FFMA R25, R31.reuse, R39, R30 ;  /* 0x000000271f197223 */ /* 0x040fe2000000001e */
[----:B------:R-:W-:Y:S01]  /*3720*/  FFMA R29, R31, R19, R28 ;  /* 0x000000131f1d7223 */ /* 0x000fe2000000001c */
[C---:B------:R-:W-:Y:S01]  /*3730*/  FFMA R31, R27.reuse, R39, R26 ;  /* 0x000000271b1f7223 */ /* 0x040fe2000000001a */
[C---:B------:R-:W-:Y:S01]  /*3740*/  FFMA R89, R27.reuse, R19, R18 ;  /* 0x000000131b597223 */ /* 0x040fe20000000012 */
[----:B------:R-:W-:Y:S01]  /*3750*/  FFMA R15, R27, R15, R14 ;  /* 0x0000000f1b0f7223 */ /* 0x000fe2000000000e */
        /* <DEDUP_REMOVED lines=9> */
[C---:B------:R-:W-:Y:S01]  /*37f0*/  FFMA R12, R54.reuse, R46, R27 ;  /* 0x0000002e360c7223 */ /* 0x040fe2000000001b */
[----:B------:R-:W-:Y:S01]  /*3800*/  FFMA R81, R55, R51, R10 ;  /* 0x0000003337517223 */ /* 0x000fe2000000000a */
[----:B------:R-:W-:Y:S01]  /*3810*/  FFMA R53, R53, R41, R52 ;  /* 0x0000002935357223 */ /* 0x000fe20000000034 */
[C---:B------:R-:W-:Y:S01]  /*3820*/  FFMA R8, R54.reuse, R34, R39 ;  /* 0x0000002236087223 */ /* 0x040fe20000000027 */
[C---:B------:R-:W-:Y:S01]  /*3830*/  FFMA R83, R55.reuse, R47, R12 ;  /* 0x0000002f37537223 */ /* 0x040fe2000000000c */
[----:B------:R-:W1:Y:S01]  /*3840*/  LDS.128 R36, [R72.X4+UR5+0x290] ;  /* 0x0002900548247984 */ /* 0x000e620008004c00 */
[----:B------:R-:W-:Y:S01]  /*3850*/  FFMA R54, R54, R42, R53 ;  /* 0x0000002a36367223 */ /* 0x000fe20000000035 */
[----:B------:R-:W-:-:S03]  /*3860*/  FFMA R79, R55, R35, R8 ;  /* 0x00000023374f7223 */ /* 0x000fc60000000008 */
[----:B------:R-:W-:Y:S02]  /*3870*/  FFMA R85, R55, R43, R54 ;  /* 0x0000002b37557223 */ /* 0x000fe40000000036 */
[----:B------:R-:W2:Y:S01]  /*3880*/  LDS.128 R52, [R72.X4+UR5+0x390] ;  /* 0x0003900548347984 */ /* 0x000ea20008004c00 */
[C---:B-----5:R-:W-:Y:S01]  /*3890*/  FFMA R12, R16.reuse, R44, R29 ;  /* 0x0000002c100c7223 */ /* 0x060fe2000000001d */
        /* <DEDUP_REMOVED lines=11> */
[----:B------:R-:W-:Y:S01]  /*3950*/  LDS.128 R24, [R78+0x1a0] ;  /* 0x0001a0004e187984 */ /* 0x000fe20000000c00 */
[C---:B-1----:R-:W-:Y:S01]  /*3960*/  FFMA R12, R36.reuse, R44, R13 ;  /* 0x0000002c240c7223 */ /* 0x042fe2000000000d */
[C---:B------:R-:W-:Y:S01]  /*3970*/  FFMA R8, R36.reuse, R32, R23 ;  /* 0x0000002024087223 */ /* 0x040fe20000000017 */
[C---:B------:R-:W-:Y:S01]  /*3980*/  FFMA R10, R36.reuse, R48, R21 ;  /* 0x00000030240a7223 */ /* 0x040fe20000000015 */
[----:B------:R-:W-:Y:S01]  /*3990*/  FFMA R36, R36, R40, R9 ;  /* 0x0000002824247223 */ /* 0x000fe20000000009 */
[C---:B------:R-:W-:Y:S01]  /*39a0*/  FFMA R9, R37.reuse, R45, R12 ;  /* 0x0000002d25097223 */ /* 0x040fe2000000000c */
[C---:B------:R-:W-:Y:S01]  /*39b0*/  FFMA R17, R37.reuse, R33, R8 ;  /* 0x0000002125117223 */ /* 0x040fe20000000008 */
[C---:B------:R-:W-:Y:S01]  /*39c0*/  FFMA R13, R37.reuse, R49, R10 ;  /* 0x00000031250d7223 */ /* 0x040fe2000000000a */
[C---:B--2---:R-:W-:Y:S01]  /*39d0*/  FFMA R32, R52.reuse, R32, R11 ;  /* 0x0000002034207223 */ /* 0x044fe2000000000b */
[C---:B------:R-:W-:Y:S01]  /*39e0*/  FFMA R48, R52.reuse, R48, R15 ;  /* 0x0000003034307223 */ /* 0x040fe2000000000f */
[C---:B------:R-:W-:Y:S01]  /*39f0*/  FFMA R44, R52.reuse, R44, R89 ;  /* 0x0000002c342c7223 */ /* 0x040fe20000000059 */
[----:B------:R-:W-:Y:S01]  /*3a00*/  FFMA R40, R52, R40, R31 ;  /* 0x0000002834287223 */ /* 0x000fe2000000001f */
[----:B------:R-:W-:Y:S01]  /*3a10*/  FFMA R37, R37, R41, R36 ;  /* 0x0000002925257223 */ /* 0x000fe20000000024 */
[C---:B------:R-:W-:Y:S01]  /*3a20*/  FFMA R36, R38.reuse, R46, R9 ;  /* 0x0000002e26247223 */ /* 0x040fe20000000009 */
[C---:B------:R-:W-:Y:S01]  /*3a30*/  FFMA R33, R53.reuse, R33, R32 ;  /* 0x0000002135217223 */ /* 0x040fe20000000020 */
[C---:B------:R-:W-:Y:S01]  /*3a40*/  FFMA R49, R53.reuse, R49, R48 ;  /* 0x0000003135317223 */ /* 0x040fe20000000030 */
[C---:B------:R-:W-:Y:S01]  /*3a50*/  FFMA R45, R53.reuse, R45, R44 ;  /* 0x0000002d352d7223 */ /* 0x040fe2000000002c */
[----:B------:R-:W-:Y:S01]  /*3a60*/  FFMA R41, R53, R41, R40 ;  /* 0x0000002935297223 */ /* 0x000fe20000000028 */
[----:B------:R-:W1:Y:S01]  /*3a70*/  LDS.128 R8, [R72.X4+UR5+0xa0] ;  /* 0x0000a00548087984 */ /* 0x000e620008004c00 */
[C---:B------:R-:W-:Y:S01]  /*3a80*/  FFMA R86, R38.reuse, R34, R17 ;  /* 0x0000002226567223 */ /* 0x040fe20000000011 */
[C---:B------:R-:W-:Y:S01]  /*3a90*/  FFMA R84, R38.reuse, R50, R13 ;  /* 0x0000003226547223 */ /* 0x040fe2000000000d */
[----:B------:R-:W-:Y:S01]  /*3aa0*/  FFMA R38, R38, R42, R37 ;  /* 0x0000002a26267223 */ /* 0x000fe20000000025 */
[----:B------:R-:W2:Y:S01]  /*3ab0*/  LDS.128 R28, [R78+0xa0] ;  /* 0x0000a0004e1c7984 */ /* 0x000ea20000000c00 */
[C---:B------:R-:W-:Y:S01]  /*3ac0*/  FFMA R34, R54.reuse, R34, R33 ;  /* 0x0000002236227223 */ /* 0x040fe20000000021 */
[C---:B------:R-:W-:Y:S01]  /*3ad0*/  FFMA R50, R54.reuse, R50, R49 ;  /* 0x0000003236327223 */ /* 0x040fe20000000031 */
[C---:B------:R-:W-:Y:S01]  /*3ae0*/  FFMA R46, R54.reuse, R46, R45 ;  /* 0x0000002e362e7223 */ /* 0x040fe2000000002d */
[----:B------:R-:W-:Y:S01]  /*3af0*/  FFMA R42, R54, R42, R41 ;  /* 0x0000002a362a7223 */ /* 0x000fe20000000029 */
[----:B------:R-:W3:Y:S01]  /*3b00*/  LDS.128 R20, [R78+0x2a0] ;  /* 0x0002a0004e147984 */ /* 0x000ee20000000c00 */
[C---:B------:R-:W-:Y:S01]  /*3b10*/  FFMA R33, R19.reuse, R43, R18 ;  /* 0x0000002b13217223 */ /* 0x040fe20000000012 */
[C---:B------:R-:W-:Y:S01]  /*3b20*/  FFMA R41, R19.reuse, R47, R16 ;  /* 0x0000002f13297223 */ /* 0x040fe20000000010 */
[C---:B------:R-:W-:Y:S01]  /*3b30*/  FFMA R45, R19.reuse, R51, R80 ;  /* 0x00000033132d7223 */ /* 0x040fe20000000050 */
[----:B------:R-:W-:Y:S01]  /*3b40*/  FFMA R49, R19, R35, R82 ;  /* 0x0000002313317223 */ /* 0x000fe20000000052 */
[----:B------:R-:W4:Y:S01]  /*3b50*/  LDS.128 R12, [R78+0x3a0] ;  /* 0x0003a0004e0c7984 */ /* 0x000f220000000c00 */
[C---:B------:R-:W-:Y:S01]  /*3b60*/  FFMA R53, R39.reuse, R43, R38 ;  /* 0x0000002b27357223 */ /* 0x040fe20000000026 */
[C---:B------:R-:W-:Y:S01]  /*3b70*/  FFMA R87, R39.reuse, R47, R36 ;  /* 0x0000002f27577223 */ /* 0x040fe20000000024 */
[----:B------:R-:W-:Y:S01]  /*3b80*/  FFMA R89, R39, R51, R84 ;  /* 0x0000003327597223 */ /* 0x000fe20000000054 */
[----:B------:R-:W5:Y:S01]  /*3b90*/  LDS.128 R16, [R72.X4+UR5+0x1a0] ;  /* 0x0001a00548107984 */ /* 0x000f620008004c00 */
[C---:B------:R-:W-:Y:S01]  /*3ba0*/  FFMA R43, R55.reuse, R43, R42 ;  /* 0x0000002b372b7223 */ /* 0x040fe2000000002a */
[C---:B------:R-:W-:Y:S01]  /*3bb0*/  FFMA R47, R55.reuse, R47, R46 ;  /* 0x0000002f372f7223 */ /* 0x040fe2000000002e */
[C---:B------:R-:W-:Y:S01]  /*3bc0*/  FFMA R51, R55.reuse, R51, R50 ;  /* 0x0000003337337223 */ /* 0x040fe20000000032 */
[-C--:B------:R-:W-:Y:S01]  /*3bd0*/  FFMA R55, R55, R35.reuse, R34 ;  /* 0x0000002337377223 */ /* 0x080fe20000000022 */
[----:B------:R-:W-:-:S02]  /*3be0*/  FFMA R91, R39, R35, R86 ;  /* 0x00000023275b7223 */ /* 0x000fc40000000056 */
[----:B------:R-:W5:Y:S01]  /*3bf0*/  LDS.128 R36, [R72.X4+UR5+0x2a0] ;  /* 0x0002a00548247984 */ /* 0x000f620008004c00 */
[C---:B-1----:R-:W-:Y:S01]  /*3c00*/  FFMA R34, R8.reuse, R24, R81 ;  /* 0x0000001808227223 */ /* 0x042fe20000000051 */
[----:B--2---:R-:W-:-:S03]  /*3c10*/  FFMA R32, R8, R28, R79 ;  /* 0x0000001c08207223 */ /* 0x004fc6000000004f */
[C---:B------:R-:W-:Y:S01]  /*3c20*/  FFMA R81, R9.reuse, R25, R34 ;  /* 0x0000001909517223 */ /* 0x040fe20000000022 */
[C---:B------:R-:W-:Y:S01]  /*3c30*/  FFMA R79, R9.reuse, R29, R32 ;  /* 0x0000001d094f7223 */ /* 0x040fe20000000020 */
[----:B---3--:R-:W-:Y:S02]  /*3c40*/  FFMA R40, R8, R20, R83 ;  /* 0x0000001408287223 */ /* 0x008fe40000000053 */
[C---:B------:R-:W-:Y:S01]  /*3c50*/  FFMA R44, R10.reuse, R26, R81 ;  /* 0x0000001a0a2c7223 */ /* 0x040fe20000000051 */
[----:B------:R-:W-:Y:S01]  /*3c60*/  FFMA R42, R10, R30, R79 ;  /* 0x0000001e0a2a7223 */ /* 0x000fe2000000004f */
[----:B------:R-:W-:Y:S01]  /*3c70*/  FFMA R83, R9, R21, R40 ;  /* 0x0000001509537223 */ /* 0x000fe20000000028 */
[----:B----4-:R-:W-:Y:S01]  /*3c80*/  FFMA R8, R8, R12, R85 ;  /* 0x0000000c08087223 */ /* 0x010fe20000000055 */
[----:B------:R-:W-:Y:S02]  /*3c90*/  FFMA R79, R11, R27, R44 ;  /* 0x0000001b0b4f7223 */ /* 0x000fe4000000002c */
[----:B------:R-:W-:Y:S01]  /*3ca0*/  FFMA R46, R10, R22, R83 ;  /* 0x000000160a2e7223 */ /* 0x000fe20000000053 */
[C---:B-----5:R-:W-:Y:S01]  /*3cb0*/  FFMA R34, R16.reuse, R12, R33 ;  /* 0x0000000c10227223 */ /* 0x060fe20000000021 */
[C---:B------:R-:W-:Y:S01]  /*3cc0*/  FFMA R32, R16.reuse, R20, R41 ;  /* 0x0000001410207223 */ /* 0x040fe20000000029 */
[-C--:B------:R-:W-:Y:S01]  /*3cd0*/  FFMA R85, R9, R13.reuse, R8 ;  /* 0x0000000d09557223 */ /* 0x080fe20000000008 */
[C---:B------:R-:W-:Y:S01]  /*3ce0*/  FFMA R8, R16.reuse, R24, R45 ;  /* 0x0000001810087223 */ /* 0x040fe2000000002d */
[C---:B------:R-:W-:Y:S01]  /*3cf0*/  FFMA R9, R17.reuse, R13, R34 ;  /* 0x0000000d11097223 */ /* 0x040fe20000000022 */
[C---:B------:R-:W-:Y:S01]  /*3d00*/  FFMA R41, R17.reuse, R21, R32 ;  /* 0x0000001511297223 */ /* 0x040fe20000000020 */
[----:B------:R-:W-:Y:S01]  /*3d10*/  FFMA R16, R16, R28, R49 ;  /* 0x0000001c10107223 */ /* 0x000fe20000000031 */
[----:B------:R-:W1:Y:S01]  /*3d20*/  LDS.128 R32, [R72.X4+UR5+0x3a0] ;  /* 0x0003a00548207984 */ /* 0x000e620008004c00 */
        /* <DEDUP_REMOVED lines=11> */
[C---:B------:R-:W-:Y:S01]  /*3de0*/  FFMA R11, R37.reuse, R25, R16 ;  /* 0x00000019250b7223 */ /* 0x040fe20000000010 */
[C---:B------:R-:W-:Y:S01]  /*3df0*/  FFMA R9, R37.reuse, R21, R40 ;  /* 0x0000001525097223 */ /* 0x040fe20000000028 */
[C---:B------:R-:W-:Y:S01]  /*3e00*/  FFMA R80, R18.reuse, R30, R49 ;  /* 0x0000001e12507223 */ /* 0x040fe20000000031 */
[C---:B------:R-:W-:Y:S01]  /*3e10*/  FFMA R84, R18.reuse, R22, R41 ;  /* 0x0000001612547223 */ /* 0x040fe20000000029 */
[C---:B------:R-:W-:Y:S01]  /*3e20*/  FFMA R41, R37.reuse, R29, R8 ;  /* 0x0000001d25297223 */ /* 0x040fe20000000008 */
[-C--:B------:R-:W-:Y:S01]  /*3e30*/  FFMA R82, R18, R26.reuse, R45 ;  /* 0x0000001a12527223 */ /* 0x080fe2000000002d */
[----:B------:R-:W-:Y:S01]  /*3e40*/  FFMA R37, R37, R13, R36 ;  /* 0x0000000d25257223 */ /* 0x000fe20000000024 */
[C---:B------:R-:W-:Y:S01]  /*3e50*/  FFMA R18, R38.reuse, R26, R11 ;  /* 0x0000001a26127223 */ /* 0x040fe2000000000b */
[C---:B------:R-:W-:Y:S01]  /*3e60*/  FFMA R36, R38.reuse, R22, R9 ;  /* 0x0000001626247223 */ /* 0x040fe20000000009 */
[C---:B------:R-:W-:Y:S01]  /*3e70*/  FFMA R16, R38.reuse, R30, R41 ;  /* 0x0000001e26107223 */ /* 0x040fe20000000029 */
[----:B------:R-:W-:Y:S01]  /*3e80*/  LDS.128 R8, [R78+0xb0] ;  /* 0x0000b0004e087984 */ /* 0x000fe20000000c00 */
[----:B------:R-:W-:Y:S01]  /*3e90*/  FFMA R38, R38, R14, R37 ;  /* 0x0000000e26267223 */ /* 0x000fe20000000025 */
[----:B------:R-:W-:Y:S01]  /*3ea0*/  FFMA R91, R19, R15, R86 ;  /* 0x0000000f135b7223 */ /* 0x000fe20000000056 */
[-C--:B------:R-:W-:Y:S01]  /*3eb0*/  FFMA R37, R39, R23.reuse, R36 ;  /* 0x0000001727257223 */ /* 0x080fe20000000024 */
[----:B------:R-:W-:Y:S01]  /*3ec0*/  FFMA R89, R19, R23, R84 ;  /* 0x0000001713597223 */ /* 0x000fe20000000054 */
[----:B------:R-:W-:Y:S01]  /*3ed0*/  FFMA R87, R39, R15, R38 ;  /* 0x0000000f27577223 */ /* 0x000fe20000000026 */
[----:B------:R-:W-:Y:S01]  /*3ee0*/  FFMA R93, R19, R31, R80 ;  /* 0x0000001f135d7223 */ /* 0x000fe20000000050 */
[C---:B-1----:R-:W-:Y:S01]  /*3ef0*/  FFMA R28, R32.reuse, R28, R55 ;  /* 0x0000001c201c7223 */ /* 0x042fe20000000037 */
[C---:B------:R-:W-:Y:S01]  /*3f00*/  FFMA R24, R32.reuse, R24, R51 ;  /* 0x0000001820187223 */ /* 0x040fe20000000033 */
        /* <DEDUP_REMOVED lines=14> */
[----:B------:R-:W-:Y:S01]  /*3ff0*/  FFMA R25, R35, R15, R14 ;  /* 0x0000000f23197223 */ /* 0x000fe2000000000e */
[----:B------:R-:W-:Y:S01]  /*4000*/  FFMA R39, R39, R31, R16 ;  /* 0x0000001f27277223 */ /* 0x000fe20000000010 */
[----:B------:R-:W5:Y:S01]  /*4010*/  LDS.128 R12, [R72.X4+UR5+0x1b0] ;  /* 0x0001b005480c7984 */ /* 0x000f620008004c00 */
[----:B------:R-:W-:Y:S01]  /*4020*/  FFMA R21, R19, R27, R82 ;  /* 0x0000001b13157223 */ /* 0x000fe20000000052 */
[----:B------:R-:W-:Y:S01]  /*4030*/  FFMA R30, R34, R30, R29 ;  /* 0x0000001e221e7223 */ /* 0x000fe2000000001d */
[C---:B------:R-:W-:Y:S01]  /*4040*/  FFMA R29, R35.reuse, R23, R22 ;  /* 0x00000017231d7223 */ /* 0x040fe20000000016 */
[----:B------:R-:W-:-:S02]  /*4050*/  FFMA R27, R35, R27, R26 ;  /* 0x0000001b231b7223 */ /* 0x000fc4000000001a */
[----:B------:R-:W-:Y:S01]  /*4060*/  FFMA R31, R35, R31, R30 ;  /* 0x0000001f231f7223 */ /* 0x000fe2000000001e */
[C---:B-1----:R-:W-:Y:S01]  /*4070*/  FFMA R16, R52.reuse, R8, R17 ;  /* 0x0000000834107223 */ /* 0x042fe20000000011 */
[----:B--2---:R-:W-:-:S03]  /*4080*/  FFMA R18, R52, R48, R79 ;  /* 0x0000003034127223 */ /* 0x004fc6000000004f */
[C---:B------:R-:W-:Y:S01]  /*4090*/  FFMA R23, R53.reuse, R9, R16 ;  /* 0x0000000935177223 */ /* 0x040fe20000000010 */
[----:B---3--:R-:W-:Y:S01]  /*40a0*/  FFMA R20, R52, R44, R81 ;  /* 0x0000002c34147223 */ /* 0x008fe20000000051 */
[----:B------:R-:W-:-:S03]  /*40b0*/  FFMA R19, R53, R49, R18 ;  /* 0x0000003135137223 */ /* 0x000fc60000000012 */
[----:B------:R-:W-:Y:S01]  /*40c0*/  FFMA R17, R53, R45, R20 ;  /* 0x0000002d35117223 */ /* 0x000fe20000000014 */
[C---:B------:R-:W-:Y:S01]  /*40d0*/  FFMA R16, R54.reuse, R50, R19 ;  /* 0x0000003236107223 */ /* 0x040fe20000000013 */
[----:B------:R-:W-:Y:S01]  /*40e0*/  FFMA R20, R54, R10, R23 ;  /* 0x0000000a36147223 */ /* 0x000fe20000000017 */
[----:B----4-:R-:W-:Y:S01]  /*40f0*/  FFMA R52, R52, R40, R83 ;  /* 0x0000002834347223 */ /* 0x010fe20000000053 */
[----:B------:R-:W-:Y:S01]  /*4100*/  FFMA R22, R54, R46, R17 ;  /* 0x0000002e36167223 */ /* 0x000fe20000000011 */
[C---:B------:R-:W-:Y:S01]  /*4110*/  FFMA R81, R55.reuse, R51, R16 ;  /* 0x0000003337517223 */ /* 0x040fe20000000010 */
[C---:B------:R-:W-:Y:S01]  /*4120*/  FFMA R79, R55.reuse, R11, R20 ;  /* 0x0000000b374f7223 */ /* 0x040fe20000000014 */
[----:B------:R-:W1:Y:S01]  /*4130*/  LDS.128 R16, [R72.X4+UR5+0x2b0] ;  /* 0x0002b00548107984 */ /* 0x000e620008004c00 */
[----:B------:R-:W-:Y:S01]  /*4140*/  FFMA R83, R55, R47, R22 ;  /* 0x0000002f37537223 */ /* 0x000fe20000000016 */
[C---:B-----5:R-:W-:Y:S01]  /*4150*/  FFMA R26, R12.reuse, R48, R21 ;  /* 0x000000300c1a7223 */ /* 0x060fe20000000015 */
[----:B------:R-:W-:Y:S01]  /*4160*/  FFMA R53, R53, R41, R52 ;  /* 0x0000002935357223 */ /* 0x000fe20000000034 */
[----:B------:R-:W2:Y:S01]  /*4170*/  LDS.128 R20, [R72.X4+UR5+0x3b0] ;  /* 0x0003b00548147984 */ /* 0x000ea20008004c00 */
[C---:B------:R-:W-:Y:S01]  /*4180*/  FFMA R24, R12.reuse, R8, R93 ;  /* 0x000000080c187223 */ /* 0x040fe2000000005d */
[----:B------:R-:W-:Y:S01]  /*4190*/  FFMA R28, R12, R44, R89 ;  /* 0x0000002c0c1c7223 */ /* 0x000fe20000000059 */
[----:B------:R-:W-:Y:S01]  /*41a0*/  FFMA R54, R54, R42, R53 ;  /* 0x0000002a36367223 */ /* 0x000fe20000000035 */
[----:B------:R-:W-:Y:S01]  /*41b0*/  FFMA R12, R12, R40, R91 ;  /* 0x000000280c0c7223 */ /* 0x000fe2000000005b */
        /* <DEDUP_REMOVED lines=8> */
[----:B------:R-:W-:Y:S01]  /*4240*/  FFMA R86, R14, R42, R13 ;  /* 0x0000002a0e567223 */ /* 0x000fe2000000000d */
[----:B------:R-:W-:Y:S02]  /*4250*/  LDS.128 R52, [R72.X4+UR5+0xc0] ;  /* 0x0000c00548347984 */ /* 0x000fe40008004c00 */
[----:B------:R-:W-:Y:S01]  /*4260*/  FFMA R89, R15, R11, R84 ;  /* 0x0000000b0f597223 */ /* 0x000fe20000000054 */
[C---:B-1----:R-:W-:Y:S01]  /*4270*/  FFMA R12, R16.reuse, R8, R39 ;  /* 0x00000008100c7223 */ /* 0x042fe20000000027 */
[C---:B------:R-:W-:Y:S01]  /*4280*/  FFMA R14, R16.reuse, R48, R33 ;  /* 0x00000030100e7223 */ /* 0x040fe20000000021 */
[C---:B------:R-:W-:Y:S01]  /*4290*/  FFMA R24, R16.reuse, R44, R37 ;  /* 0x0000002c10187223 */ /* 0x040fe20000000025 */
[----:B------:R-:W-:Y:S01]  /*42a0*/  FFMA R16, R16, R40, R87 ;  /* 0x0000002810107223 */ /* 0x000fe20000000057 */
[C---:B------:R-:W-:Y:S01]  /*42b0*/  FFMA R35, R17.reuse, R9, R12 ;  /* 0x0000000911237223 */ /* 0x040fe2000000000c */
[C---:B------:R-:W-:Y:S01]  /*42c0*/  FFMA R33, R17.reuse, R49, R14 ;  /* 0x0000003111217223 */ /* 0x040fe2000000000e */
[----:B------:R-:W1:Y:S01]  /*42d0*/  LDS.128 R36, [R78+0x1c0] ;  /* 0x0001c0004e247984 */ /* 0x000e620000000c00 */
[C---:B--2---:R-:W-:Y:S01]  /*42e0*/  FFMA R8, R20.reuse, R8, R31 ;  /* 0x0000000814087223 */ /* 0x044fe2000000001f */
[C---:B------:R-:W-:Y:S01]  /*42f0*/  FFMA R48, R20.reuse, R48, R27 ;  /* 0x0000003014307223 */ /* 0x040fe2000000001b */
[C---:B------:R-:W-:Y:S01]  /*4300*/  FFMA R44, R20.reuse, R44, R29 ;  /* 0x0000002c142c7223 */ /* 0x040fe2000000001d */
[C---:B------:R-:W-:Y:S01]  /*4310*/  FFMA R13, R17.reuse, R45, R24 ;  /* 0x0000002d110d7223 */ /* 0x040fe20000000018 */
[----:B------:R-:W-:Y:S01]  /*4320*/  FFMA R20, R20, R40, R25 ;  /* 0x0000002814147223 */ /* 0x000fe20000000019 */
[C---:B------:R-:W-:Y:S01]  /*4330*/  FFMA R12, R18.reuse, R10, R35 ;  /* 0x0000000a120c7223 */ /* 0x040fe20000000023 */
[C---:B------:R-:W-:Y:S01]  /*4340*/  FFMA R14, R18.reuse, R50, R33 ;  /* 0x00000032120e7223 */ /* 0x040fe20000000021 */
[----:B------:R-:W2:Y:S01]  /*4350*/  LDS.128 R24, [R78+0xc0] ;  /* 0x0000c0004e187984 */ /* 0x000ea20000000c00 */
[----:B------:R-:W-:Y:S01]  /*4360*/  FFMA R17, R17, R41, R16 ;  /* 0x0000002911117223 */ /* 0x000fe20000000010 */
[C---:B------:R-:W-:Y:S01]  /*4370*/  FFMA R9, R21.reuse, R9, R8 ;  /* 0x0000000915097223 */ /* 0x040fe20000000008 */
[C---:B------:R-:W-:Y:S01]  /*4380*/  FFMA R49, R21.reuse, R49, R48 ;  /* 0x0000003115317223 */ /* 0x040fe20000000030 */
[----:B------:R-:W3:Y:S01]  /*4390*/  LDS.128 R32, [R78+0x2c0] ;  /* 0x0002c0004e207984 */ /* 0x000ee20000000c00 */
[C---:B------:R-:W-:Y:S01]  /*43a0*/  FFMA R45, R21.reuse, R45, R44 ;  /* 0x0000002d152d7223 */ /* 0x040fe2000000002c */
[----:B------:R-:W-:Y:S01]  /*43b0*/  FFMA R21, R21, R41, R20 ;  /* 0x0000002915157223 */ /* 0x000fe20000000014 */
[C---:B------:R-:W-:Y:S01]  /*43c0*/  FFMA R16, R18.reuse, R46, R13 ;  /* 0x0000002e12107223 */ /* 0x040fe2000000000d */
[----:B------:R-:W4:Y:S01]  /*43d0*/  LDS.128 R28, [R78+0x3c0] ;  /* 0x0003c0004e1c7984 */ /* 0x000f220000000c00 */
        /* <DEDUP_REMOVED lines=14> */
[-C--:B------:R-:W-:Y:S01]  /*44c0*/  FFMA R23, R23, R11.reuse, R10 ;  /* 0x0000000b17177223 */ /* 0x080fe2000000000a */
[----:B------:R-:W-:-:S02]  /*44d0*/  FFMA R19, R19, R11, R12 ;  /* 0x0000000b13137223 */ /* 0x000fc4000000000c */
[----:B------:R-:W5:Y:S01]  /*44e0*/  LDS.128 R12, [R72.X4+UR5+0x1c0] ;  /* 0x0001c005480c7984 */ /* 0x000f620008004c00 */
        /* <DEDUP_REMOVED lines=10> */
[C---:B------:R-:W-:Y:S01]  /*4590*/  FFMA R18, R54.reuse, R34, R9 ;  /* 0x0000002236127223 */ /* 0x040fe20000000009 */
[----:B------:R-:W-:Y:S01]  /*45a0*/  FFMA R53, R53, R29, R52 ;  /* 0x0000001d35357223 */ /* 0x000fe20000000034 */
[----:B------:R-:W1:Y:S01]  /*45b0*/  LDS.128 R8, [R72.X4+UR5+0x2c0] ;  /* 0x0002c00548087984 */ /* 0x000e620008004c00 */
[C---:B------:R-:W-:Y:S01]  /*45c0*/  FFMA R85, R55.reuse, R27, R16 ;  /* 0x0000001b37557223 */ /* 0x040fe20000000010 */
[----:B------:R-:W-:Y:S01]  /*45d0*/  FFMA R83, R55, R35, R18 ;  /* 0x0000002337537223 */ /* 0x000fe20000000012 */
[----:B------:R-:W-:-:S04]  /*45e0*/  FFMA R54, R54, R30, R53 ;  /* 0x0000001e36367223 */ /* 0x000fc80000000035 */
        /* <DEDUP_REMOVED lines=24> */
[C---:B--2---:R-:W-:Y:S01]  /*4770*/  FFMA R24, R52.reuse, R24, R23 ;  /* 0x0000001834187223 */ /* 0x044fe20000000017 */
[----:B------:R-:W-:Y:S01]  /*4780*/  LDS.128 R16, [R78+0xd0] ;  /* 0x0000d0004e107984 */ /* 0x000fe20000000c00 */
[C---:B------:R-:W-:Y:S01]  /*4790*/  FFMA R36, R52.reuse, R36, R51 ;  /* 0x0000002434247223 */ /* 0x040fe20000000033 */
[C---:B------:R-:W-:Y:S01]  /*47a0*/  FFMA R32, R52.reuse, R32, R47 ;  /* 0x0000002034207223 */ /* 0x040fe2000000002f */
[----:B------:R-:W-:Y:S01]  /*47b0*/  FFMA R28, R52, R28, R43 ;  /* 0x0000001c341c7223 */ /* 0x000fe2000000002b */
[----:B------:R-:W1:Y:S01]  /*47c0*/  LDS.128 R20, [R72.X4+UR5+0x3d0] ;  /* 0x0003d00548147984 */ /* 0x000e620008004c00 */
        /* <DEDUP_REMOVED lines=19> */
[----:B------:R-:W2:Y:S01]  /*4900*/  LDS.128 R48, [R72.X4+UR5+0xd0] ;  /* 0x0000d00548307984 */ /* 0x000ea20008004c00 */
[C---:B------:R-:W-:Y:S01]  /*4910*/  FFMA R35, R55.reuse, R35, R34 ;  /* 0x0000002337237223 */ /* 0x040fe20000000022 */
[C---:B------:R-:W-:Y:S01]  /*4920*/  FFMA R39, R55.reuse, R39, R38 ;  /* 0x0000002737277223 */ /* 0x040fe20000000026 */
[----:B------:R-:W-:Y:S01]  /*4930*/  FFMA R31, R55, R31, R30 ;  /* 0x0000001f371f7223 */ /* 0x000fe2000000001e */
[----:B------:R-:W3:Y:S04]  /*4940*/  LDS.128 R44, [R72.X4+UR5+0x1d0] ;  /* 0x0001d005482c7984 */ /* 0x000ee80008004c00 */
[----:B------:R-:W4:Y:S01]  /*4950*/  LDS.128 R40, [R72.X4+UR5+0x2d0] ;  /* 0x0002d00548287984 */ /* 0x000f220008004c00 */
[----:B-1----:R-:W-:-:S03]  /*4960*/  FFMA R86, R20, R16, R27 ;  /* 0x0000001014567223 */ /* 0x002fc6000000001b */
[----:B------:R-:W1:Y:S01]  /*4970*/  LDS.128 R24, [R78+0x2d0] ;  /* 0x0002d0004e187984 */ /* 0x000e620000000c00 */
[-C--:B--2---:R-:W-:Y:S01]  /*4980*/  FFMA R84, R48, R16.reuse, R85 ;  /* 0x0000001030547223 */ /* 0x084fe20000000055 */
[-C--:B---3--:R-:W-:Y:S01]  /*4990*/  FFMA R82, R44, R16.reuse, R9 ;  /* 0x000000102c527223 */ /* 0x088fe20000000009 */
[----:B----4-:R-:W-:Y:S02]  /*49a0*/  FFMA R80, R40, R16, R11 ;  /* 0x0000001028507223 */ /* 0x010fe4000000000b */
[----:B------:R-:W2:Y:S01]  /*49b0*/  LDS.128 R8, [R78+0x1d0] ;  /* 0x0001d0004e087984 */ /* 0x000ea20000000c00 */
[-C--:B-1----:R-:W-:Y:S01]  /*49c0*/  FFMA R16, R44, R24.reuse, R13 ;  /* 0x000000182c107223 */ /* 0x082fe2000000000d */
[-C--:B------:R-:W-:Y:S01]  /*49d0*/  FFMA R32, R40, R24.reuse, R15 ;  /* 0x0000001828207223 */ /* 0x080fe2000000000f */
[----:B------:R-:W-:Y:S01]  /*49e0*/  FFMA R38, R20, R24, R35 ;  /* 0x0000001814267223 */ /* 0x000fe20000000023 */
[----:B------:R-:W1:Y:S01]  /*49f0*/  LDS.128 R12, [R78+0x3d0] ;  /* 0x0003d0004e0c7984 */ /* 0x000e620000000c00 */
[-C--:B------:R-:W-:Y:S01]  /*4a00*/  FFMA R35, R45, R17.reuse, R82 ;  /* 0x000000112d237223 */ /* 0x080fe20000000052 */
[-C--:B--2---:R-:W-:Y:S01]  /*4a10*/  FFMA R34, R44, R8.reuse, R37 ;  /* 0x000000082c227223 */ /* 0x084fe20000000025 */
[-C--:B------:R-:W-:Y:S01]  /*4a20*/  FFMA R37, R41, R17.reuse, R80 ;  /* 0x0000001129257223 */ /* 0x080fe20000000050 */
[-C--:B------:R-:W-:Y:S01]  /*4a30*/  FFMA R36, R48, R8.reuse, R81 ;  /* 0x0000000830247223 */ /* 0x080fe20000000051 */
[-C--:B------:R-:W-:Y:S01]  /*4a40*/  FFMA R30, R40, R8.reuse, R53 ;  /* 0x00000008281e7223 */ /* 0x080fe20000000035 */
[----:B------:R-:W-:Y:S01]  /*4a50*/  FFMA R52, R20, R8, R39 ;  /* 0x0000000814347223 */ /* 0x000fe20000000027 */
[----:B------:R-:W-:Y:S01]  /*4a60*/  FFMA R8, R48, R24, R83 ;  /* 0x0000001830087223 */ /* 0x000fe20000000053 */
        /* <DEDUP_REMOVED lines=19> */
[-C--:B------:R-:W-:Y:S01]  /*4ba0*/  FFMA R19, R41, R25.reuse, R32 ;  /* 0x0000001929137223 */ /* 0x080fe20000000020 */
[-C--:B------:R-:W-:Y:S01]  /*4bb0*/  FFMA R24, R42, R10.reuse, R33 ;  /* 0x0000000a2a187223 */ /* 0x080fe20000000021 */
[----:B------:R-:W-:Y:S01]  /*4bc0*/  FFMA R10, R22, R10, R9 ;  /* 0x0000000a160a7223 */ /* 0x000fe20000000009 */
[----:B------:R-:W-:Y:S01]  /*4bd0*/  FFMA R9, R49, R25, R8 ;  /* 0x0000001931097223 */ /* 0x000fe20000000008 */
[-C--:B------:R-:W-:Y:S01]  /*4be0*/  FFMA R44, R46, R26.reuse, R17 ;  /* 0x0000001a2e2c7223 */ /* 0x080fe20000000011 */
[----:B------:R-:W-:Y:S01]  /*4bf0*/  FFMA R8, R42, R26, R19 ;  /* 0x0000001a2a087223 */ /* 0x000fe20000000013 */
[----:B------:R-:W-:Y:S01]  /*4c00*/  FFMA R45, R45, R13, R54 ;  /* 0x0000000d2d2d7223 */ /* 0x000fe20000000036 */
[----:B------:R-:W-:Y:S01]  /*4c10*/  LDS.128 R16, [R78+0x1e0] ;  /* 0x0001e0004e107984 */ /* 0x000fe20000000c00 */
[-C--:B------:R-:W-:Y:S01]  /*4c20*/  FFMA R40, R40, R12.reuse, R29 ;  /* 0x0000000c28287223 */ /* 0x080fe2000000001d */
[----:B------:R-:W-:Y:S01]  /*4c30*/  FFMA R25, R21, R25, R38 ;  /* 0x0000001915197223 */ /* 0x000fe20000000026 */
[----:B------:R-:W-:Y:S01]  /*4c40*/  FFMA R12, R20, R12, R31 ;  /* 0x0000000c140c7223 */ /* 0x000fe2000000001f */
[----:B------:R-:W1:Y:S01]  /*4c50*/  LDS.128 R52, [R72.X4+UR5+0xe0] ;  /* 0x0000e00548347984 */ /* 0x000e620008004c00 */
[-C--:B------:R-:W-:Y:S01]  /*4c60*/  FFMA R49, R49, R13.reuse, R28 ;  /* 0x0000000d31317223 */ /* 0x080fe2000000001c */
[-C--:B------:R-:W-:Y:S01]  /*4c70*/  FFMA R41, R41, R13.reuse, R40 ;  /* 0x0000000d29297223 */ /* 0x080fe20000000028 */
[-C--:B------:R-:W-:Y:S01]  /*4c80*/  FFMA R80, R50, R26.reuse, R9 ;  /* 0x0000001a32507223 */ /* 0x080fe20000000009 */
[----:B------:R-:W2:Y:S01]  /*4c90*/  LDS.128 R28, [R78+0x2e0] ;  /* 0x0002e0004e1c7984 */ /* 0x000ea20000000c00 */
[----:B------:R-:W-:Y:S01]  /*4ca0*/  FFMA R13, R21, R13, R12 ;  /* 0x0000000d150d7223 */ /* 0x000fe2000000000c */
[----:B------:R-:W-:Y:S01]  /*4cb0*/  FFMA R26, R22, R26, R25 ;  /* 0x0000001a161a7223 */ /* 0x000fe20000000019 */
[-C--:B------:R-:W-:Y:S01]  /*4cc0*/  FFMA R50, R50, R14.reuse, R49 ;  /* 0x0000000e32327223 */ /* 0x080fe20000000031 */
[----:B------:R-:W3:Y:S01]  /*4cd0*/  LDS.128 R36, [R78+0xe0] ;  /* 0x0000e0004e247984 */ /* 0x000ee20000000c00 */
        /* <DEDUP_REMOVED lines=11> */
[----:B------:R-:W4:Y:S01]  /*4d90*/  LDS.128 R32, [R78+0x3e0] ;  /* 0x0003e0004e207984 */ /* 0x000f220000000c00 */
[-C--:B------:R-:W-:Y:S01]  /*4da0*/  FFMA R51, R51, R15.reuse, R50 ;  /* 0x0000000f33337223 */ /* 0x080fe20000000032 */
[-C--:B------:R-:W-:Y:S01]  /*4db0*/  FFMA R47, R47, R15.reuse, R46 ;  /* 0x0000000f2f2f7223 */ /* 0x080fe2000000002e */
[-C--:B------:R-:W-:Y:S01]  /*4dc0*/  FFMA R43, R43, R15.reuse, R42 ;  /* 0x0000000f2b2b7223 */ /* 0x080fe2000000002a */
[----:B------:R-:W5:Y:S01]  /*4dd0*/  LDS.128 R24, [R72.X4+UR5+0x1e0] ;  /* 0x0001e00548187984 */ /* 0x000f620008004c00 */
[----:B------:R-:W-:Y:S01]  /*4de0*/  FFMA R23, R23, R15, R14 ;  /* 0x0000000f17177223 */ /* 0x000fe2000000000e */
[----:B------:R-:W-:Y:S01]  /*4df0*/  IADD3 R84, P2, R4, UR6, RZ ;  /* 0x0000000604547c10 */ /* 0x000fe2000ff5e0ff */
[C---:B-1----:R-:W-:Y:S01]  /*4e00*/  FFMA R10, R52.reuse, R16, R9 ;  /* 0x00000010340a7223 */ /* 0x042fe20000000009 */
[----:B--2---:R-:W-:-:S03]  /*4e10*/  FFMA R12, R52, R28, R11 ;  /* 0x0000001c340c7223 */ /* 0x004fc6000000000b */
[C---:B------:R-:W-:Y:S01]  /*4e20*/  FFMA R11, R53.reuse, R17, R10 ;  /* 0x00000011350b7223 */ /* 0x040fe2000000000a */
[----:B---3--:R-:W-:Y:S01]  /*4e30*/  FFMA R8, R52, R36, R79 ;  /* 0x0000002434087223 */ /* 0x008fe2000000004f */
[----:B------:R-:W-:-:S03]  /*4e40*/  FFMA R9, R53, R29, R12 ;  /* 0x0000001d35097223 */ /* 0x000fc6000000000c */
[----:B------:R-:W-:Y:S01]  /*4e50*/  FFMA R15, R53, R37, R8 ;  /* 0x00000025350f7223 */ /* 0x000fe20000000008 */
[C---:B------:R-:W-:Y:S01]  /*4e60*/  FFMA R8, R54.reuse, R18, R11 ;  /* 0x0000001236087223 */ /* 0x040fe2000000000b */
[C---:B------:R-:W-:Y:S02]  /*4e70*/  FFMA R14, R54.reuse, R30, R9 ;  /* 0x0000001e360e7223 */ /* 0x040fe40000000009 */
[----:B------:R-:W-:Y:S01]  /*4e80*/  FFMA R12, R54, R38, R15 ;  /* 0x00000026360c7223 */ /* 0x000fe2000000000f */
[C---:B------:R-:W-:Y:S01]  /*4e90*/  FFMA R91, R55.reuse, R19, R8 ;  /* 0x00000013375b7223 */ /* 0x040fe20000000008 */
[C---:B------:R-:W-:Y:S01]  /*4ea0*/  FFMA R85, R55.reuse, R31, R14 ;  /* 0x0000001f37557223 */ /* 0x040fe2000000000e */
[----:B------:R-:W1:Y:S01]  /*4eb0*/  LDS.128 R8, [R72.X4+UR5+0x2e0] ;  /* 0x0002e00548087984 */ /* 0x000e620008004c00 */
[----:B------:R-:W-:Y:S01]  /*4ec0*/  FFMA R79, R55, R39, R12 ;  /* 0x00000027374f7223 */ /* 0x000fe2000000000c */
[----:B----4-:R-:W-:Y:S01]  /*4ed0*/  FFMA R52, R52, R32, R51 ;  /* 0x0000002034347223 */ /* 0x010fe20000000033 */
[C---:B-----5:R-:W-:Y:S01]  /*4ee0*/  FFMA R22, R24.reuse, R16, R13 ;  /* 0x0000001018167223 */ /* 0x060fe2000000000d */
[C---:B------:R-:W-:Y:S01]  /*4ef0*/  FFMA R20, R24.reuse, R36, R81 ;  /* 0x0000002418147223 */ /* 0x040fe20000000051 */
[----:B------:R-:W2:Y:S01]  /*4f00*/  LDS.128 R12, [R72.X4+UR5+0x3e0] ;  /* 0x0003e005480c7984 */ /* 0x000ea20008004c00 */
[C---:B------:R-:W-:Y:S01]  /*4f10*/  FFMA R40, R24.reuse, R28, R89 ;  /* 0x0000001c18287223 */ /* 0x040fe20000000059 */
[----:B------:R-:W-:Y:S01]  /*4f20*/  FFMA R24, R24, R32, R47 ;  /* 0x0000002018187223 */ /* 0x000fe2000000002f */
[----:B------:R-:W-:-:S02]  /*4f30*/  FFMA R53, R53, R33, R52 ;  /* 0x0000002135357223 */ /* 0x000fc40000000034 */
[C---:B------:R-:W-:Y:S01]  /*4f40*/  FFMA R51, R25.reuse, R29, R40 ;  /* 0x0000001d19337223 */ /* 0x040fe20000000028 */
[C---:B------:R-:W-:Y:S01]  /*4f50*/  FFMA R47, R25.reuse, R33, R24 ;  /* 0x00000021192f7223 */ /* 0x040fe20000000018 */
[-C--:B------:R-:W-:Y:S01]  /*4f60*/  FFMA R54, R54, R34.reuse, R53 ;  /* 0x0000002236367223 */ /* 0x080fe20000000035 */
        /* <DEDUP_REMOVED lines=21> */
[----:B--2---:R-:W-:Y:S01]  /*50c0*/  FFMA R16, R12, R16, R21 ;  /* 0x000000100c107223 */ /* 0x004fe20000000015 */
[----:B------:R-:W-:Y:S01]  /*50d0*/  LDS.128 R24, [R78+0x1f0] ;  /* 0x0001f0004e187984 */ /* 0x000fe20000000c00 */
[----:B------:R-:W-:Y:S01]  /*50e0*/  FFMA R54, R10, R38, R43 ;  /* 0x000000260a367223 */ /* 0x000fe2000000002b */
[C---:B------:R-:W-:Y:S01]  /*50f0*/  FFMA R36, R12.reuse, R36, R87 ;  /* 0x000000240c247223 */ /* 0x040fe20000000057 */
[C---:B------:R-:W-:Y:S01]  /*5100*/  FFMA R28, R12.reuse, R28, R41 ;  /* 0x0000001c0c1c7223 */ /* 0x040fe20000000029 */
[----:B------:R-:W1:Y:S01]  /*5110*/  LDS.128 R44, [R72.X4+UR5+0x2f0] ;  /* 0x0002f005482c7984 */ /* 0x000e620008004c00 */
[----:B------:R-:W-:Y:S01]  /*5120*/  FFMA R12, R12, R32, R23 ;  /* 0x000000200c0c7223 */ /* 0x000fe20000000017 */
[C---:B------:R-:W-:Y:S01]  /*5130*/  FFMA R17, R13.reuse, R17, R16 ;  /* 0x000000110d117223 */ /* 0x040fe20000000010 */
[C---:B------:R-:W-:Y:S01]  /*5140*/  FFMA R37, R13.reuse, R37, R36 ;  /* 0x000000250d257223 */ /* 0x040fe20000000024 */
[----:B------:R-:W2:Y:S01]  /*5150*/  LDS.128 R40, [R72.X4+UR5+0x1f0] ;  /* 0x0001f00548287984 */ /* 0x000ea20008004c00 */
[C---:B------:R-:W-:Y:S01]  /*5160*/  FFMA R29, R13.reuse, R29, R28 ;  /* 0x0000001d0d1d7223 */ /* 0x040fe2000000001c */
[----:B------:R-:W-:Y:S01]  /*5170*/  FFMA R13, R13, R33, R12 ;  /* 0x000000210d0d7223 */ /* 0x000fe2000000000c */
[C---:B------:R-:W-:Y:S01]  /*5180*/  FFMA R18, R14.reuse, R18, R17 ;  /* 0x000000120e127223 */ /* 0x040fe20000000011 */
[----:B------:R-:W3:Y:S01]  /*5190*/  LDS.128 R20, [R72.X4+UR5+0xf0] ;  /* 0x0000f00548147984 */ /* 0x000ee20008004c00 */
[C---:B------:R-:W-:Y:S01]  /*51a0*/  FFMA R38, R14.reuse, R38, R37 ;  /* 0x000000260e267223 */ /* 0x040fe20000000025 */
[----:B------:R-:W-:Y:S01]  /*51b0*/  FFMA R30, R14, R30, R29 ;  /* 0x0000001e0e1e7223 */ /* 0x000fe2000000001d */
[-C--:B------:R-:W-:Y:S01]  /*51c0*/  FFMA R10, R10, R34.reuse, R9 ;  /* 0x000000220a0a7223 */ /* 0x080fe20000000009 */
[----:B------:R-:W4:Y:S01]  /*51d0*/  LDS.128 R48, [R72.X4+UR5+0x3f0] ;  /* 0x0003f00548307984 */ /* 0x000f220008004c00 */
[----:B------:R-:W-:Y:S01]  /*51e0*/  FFMA R14, R14, R34, R13 ;  /* 0x000000220e0e7223 */ /* 0x000fe2000000000d */
[-C--:B------:R-:W-:Y:S01]  /*51f0*/  FFMA R9, R11, R19.reuse, R52 ;  /* 0x000000130b097223 */ /* 0x080fe20000000034 */
[----:B------:R-:W-:Y:S01]  /*5200*/  FFMA R13, R15, R19, R18 ;  /* 0x000000130f0d7223 */ /* 0x000fe20000000012 */
[C---:B------:R-:W-:Y:S01]  /*5210*/  FFMA R33, R11.reuse, R31, R8 ;  /* 0x0000001f0b217223 */ /* 0x040fe20000000008 */
[----:B------:R-:W5:Y:S01]  /*5220*/  LDS.128 R16, [R78+0x2f0] ;  /* 0x0002f0004e107984 */ /* 0x000f620000000c00 */
[----:B------:R-:W-:Y:S01]  /*5230*/  SEL R8, RZ, 0x10, P0 ;  /* 0x00000010ff087807 */ /* 0x000fe20000000000 */
[C---:B------:R-:W-:Y:S01]  /*5240*/  FFMA R83, R11.reuse, R35, R10 ;  /* 0x000000230b537223 */ /* 0x040fe2000000000a */
[----:B------:R-:W-:Y:S01]  /*5250*/  FFMA R87, R11, R39, R54 ;  /* 0x000000270b577223 */ /* 0x000fe20000000036 */
[C---:B------:R-:W-:Y:S01]  /*5260*/  FFMA R11, R15.reuse, R35, R14 ;  /* 0x000000230f0b7223 */ /* 0x040fe2000000000e */
[----:B------:R-:W-:Y:S01]  /*5270*/  SEL R8, R8, RZ, !P1 ;  /* 0x000000ff08087207 */ /* 0x000fe20004800000 */
[----:B------:R-:W-:Y:S01]  /*5280*/  FFMA R31, R15, R31, R30 ;  /* 0x0000001f0f1f7223 */ /* 0x000fe2000000001e */
[----:B------:R-:W-:Y:S01]  /*5290*/  ISETP.GE.AND P1, PT, R71, 0x2, PT ;  /* 0x000000024700780c */ /* 0x000fe20003f26270 */
[----:B------:R-:W-:Y:S01]  /*52a0*/  FFMA R15, R15, R39, R38 ;  /* 0x000000270f0f7223 */ /* 0x000fe20000000026 */
[----:B------:R-:W-:Y:S01]  /*52b0*/  ISETP.NE.U32.AND P0, PT, R8, RZ, PT ;  /* 0x000000ff0800720c */ /* 0x000fe20003f05070 */
[----:B------:R-:W-:Y:S01]  /*52c0*/  USHF.L.U32 UR5, UR4, 0xe, URZ ;  /* 0x0000000e04057899 */ /* 0x000fe2000800063f */
[----:B------:R-:W-:-:S03]  /*52d0*/  SEL R71, R71, RZ, !P1 ;  /* 0x000000ff47477207 */ /* 0x000fc60004800000 */
[----:B------:R-:W-:Y:S01]  /*52e0*/  UIADD3 UR8, UR5, 0x8000, URZ ;  /* 0x0000800005087890 */ /* 0x000fe2000fffe03f */
[-C--:B-1----:R-:W-:Y:S01]  /*52f0*/  FFMA R12, R44, R24.reuse, R9 ;  /* 0x000000182c0c7223 */ /* 0x082fe20000000009 */
[----:B--2---:R-:W-:-:S03]  /*5300*/  FFMA R10, R40, R24, R93 ;  /* 0x00000018280a7223 */ /* 0x004fc6000000005d */
[----:B------:R-:W-:Y:S01]  /*5310*/  FFMA R29, R45, R25, R12 ;  /* 0x000000192d1d7223 */ /* 0x000fe2000000000c */
[----:B---3--:R-:W-:-:S03]  /*5320*/  FFMA R8, R20, R24, R91 ;  /* 0x0000001814087223 */ /* 0x008fc6000000005b */
[----:B------:R-:W-:Y:S01]  /*5330*/  FFMA R12, R46, R26, R29 ;  /* 0x0000001a2e0c7223 */ /* 0x000fe2000000001d */
[----:B----4-:R-:W-:Y:S01]  /*5340*/  FFMA R24, R48, R24, R13 ;  /* 0x0000001830187223 */ /* 0x010fe2000000000d */
[-C--:B------:R-:W-:Y:S01]  /*5350*/  FFMA R13, R41, R25.reuse, R10 ;  /* 0x00000019290d7223 */ /* 0x080fe2000000000a */
[-C--:B------:R-:W-:Y:S02]  /*5360*/  FFMA R9, R21, R25.reuse, R8 ;  /* 0x0000001915097223 */ /* 0x080fe40000000008 */
[----:B------:R-:W-:Y:S01]  /*5370*/  FFMA R25, R49, R25, R24 ;  /* 0x0000001931197223 */ /* 0x000fe20000000018 */
[----:B------:R-:W-:Y:S01]  /*5380*/  FFMA R10, R42, R26, R13 ;  /* 0x0000001a2a0a7223 */ /* 0x000fe2000000000d */
[-C--:B------:R-:W-:Y:S01]  /*5390*/  FFMA R13, R47, R27.reuse, R12 ;  /* 0x0000001b2f0d7223 */ /* 0x080fe2000000000c */
[----:B-----5:R-:W-:Y:S01]  /*53a0*/  FFMA R12, R44, R16, R33 ;  /* 0x000000102c0c7223 */ /* 0x020fe20000000021 */
[-C--:B------:R-:W-:Y:S01]  /*53b0*/  FFMA R8, R22, R26.reuse, R9 ;  /* 0x0000001a16087223 */ /* 0x080fe20000000009 */
[----:B------:R-:W1:Y:S01]  /*53c0*/  LDS.128 R32, [R78+0xf0] ;  /* 0x0000f0004e207984 */ /* 0x000e620000000c00 */
[----:B------:R-:W-:Y:S01]  /*53d0*/  FFMA R26, R50, R26, R25 ;  /* 0x0000001a321a7223 */ /* 0x000fe20000000019 */
[-C--:B------:R-:W-:Y:S01]  /*53e0*/  FFMA R25, R43, R27.reuse, R10 ;  /* 0x0000001b2b197223 */ /* 0x080fe2000000000a */
[-C--:B------:R-:W-:Y:S01]  /*53f0*/  FFMA R29, R23, R27.reuse, R8 ;  /* 0x0000001b171d7223 */ /* 0x080fe20000000008 */
[-C--:B------:R-:W-:Y:S01]  /*5400*/  FFMA R8, R20, R16.reuse, R85 ;  /* 0x0000001014087223 */ /* 0x080fe20000000055 */
[-C--:B------:R-:W-:Y:S01]  /*5410*/  FFMA R10, R40, R16.reuse, R89 ;  /* 0x00000010280a7223 */ /* 0x080fe20000000059 */
[----:B------:R-:W-:Y:S01]  /*5420*/  FFMA R16, R48, R16, R31 ;  /* 0x0000001030107223 */ /* 0x000fe2000000001f */
[----:B------:R-:W-:Y:S01]  /*5430*/  FFMA R9, R51, R27, R26 ;  /* 0x0000001b33097223 */ /* 0x000fe2000000001a */
[-C--:B------:R-:W-:Y:S01]  /*5440*/  FFMA R27, R21, R17.reuse, R8 ;  /* 0x00000011151b7223 */ /* 0x080fe20000000008 */
[-C--:B------:R-:W-:Y:S01]  /*5450*/  FFMA R31, R41, R17.reuse, R10 ;  /* 0x00000011291f7223 */ /* 0x080fe2000000000a */
[-C--:B------:R-:W-:Y:S01]  /*5460*/  FFMA R37, R45, R17.reuse, R12 ;  /* 0x000000112d257223 */ /* 0x080fe2000000000c */
[----:B------:R-:W-:Y:S01]  /*5470*/  FFMA R17, R49, R17, R16 ;  /* 0x0000001131117223 */ /* 0x000fe20000000010 */
[----:B------:R-:W-:Y:S01]  /*5480*/  IADD3 R16, P1, R3, UR6, RZ ;  /* 0x0000000603107c10 */ /* 0x000fe2000ff3e0ff */
[-C--:B------:R-:W-:Y:S01]  /*5490*/  FFMA R30, R22, R18.reuse, R27 ;  /* 0x00000012161e7223 */ /* 0x080fe2000000001b */
[-C--:B------:R-:W-:Y:S01]  /*54a0*/  FFMA R26, R42, R18.reuse, R31 ;  /* 0x000000122a1a7223 */ /* 0x080fe2000000001f */
[-C--:B------:R-:W-:Y:S01]  /*54b0*/  FFMA R10, R50, R18.reuse, R17 ;  /* 0x00000012320a7223 */ /* 0x080fe20000000011 */
[----:B------:R-:W-:Y:S01]  /*54c0*/  FFMA R14, R46, R18, R37 ;  /* 0x000000122e0e7223 */ /* 0x000fe20000000025 */
[----:B------:R-:W-:Y:S01]  /*54d0*/  IADD3.X R17, R5, UR7, RZ, P1, !PT ;  /* 0x0000000705117c10 */ /* 0x000fe20008ffe4ff */
[----:B------:R-:W2:Y:S01]  /*54e0*/  LDS.128 R36, [R78+0x3f0] ;  /* 0x0003f0004e247984 */ /* 0x000ea20000000c00 */
[----:B------:R-:W-:Y:S01]  /*54f0*/  IADD3 R88, P1, R0, UR6, RZ ;  /* 0x0000000600587c10 */ /* 0x000fe2000ff3e0ff */
[-C--:B------:R-:W-:Y:S01]  /*5500*/  FFMA R30, R23, R19.reuse, R30 ;  /* 0x00000013171e7223 */ /* 0x080fe2000000001e */
[----:B------:R-:W-:Y:S01]  /*5510*/  IADD3.X R85, R6, UR7, RZ, P2, !PT ;  /* 0x0000000706557c10 */ /* 0x000fe200097fe4ff */
[----:B------:R-:W-:Y:S01]  /*5520*/  FFMA R26, R43, R19, R26 ;  /* 0x000000132b1a7223 */ /* 0x000fe2000000001a */
[C---:B------:R-:W-:Y:S01]  /*5530*/  LEA R27, R71.reuse, R75, 0xe ;  /* 0x0000004b471b7211 */ /* 0x040fe200078e70ff */
[----:B------:R-:W-:Y:S06]  /*5540*/  BAR.SYNC 0x0 ;  /* 0x0000000000007b1d */ /* 0x000fec0000000000 */
[----:B------:R-:W-:Y:S01]  /*5550*/  LEA R31, R71, R73, 0xe ;  /* 0x00000049471f7211 */ /* 0x000fe200078e70ff */
[----:B------:R-:W-:Y:S01]  /*5560*/  @!PT LDS RZ, [RZ] ;  /* 0x00000000fffff984 */ /* 0x000fe20000000800 */
[----:B------:R-:W-:Y:S01]  /*5570*/  @!PT LDS RZ, [RZ] ;  /* 0x00000000fffff984 */ /* 0x000fe20000000800 */
[----:B------:R-:W-:Y:S01]  /*5580*/  @!PT LDS RZ, [RZ] ;  /* 0x00000000fffff984 */ /* 0x000fe20000000800 */
[----:B------:R3:W-:Y:S01]  /*5590*/  LDGSTS.E.BYPASS.128 [R27], [R84.64], P0 ;  /* 0x00000000541b7fae */ /* 0x0007e20008101c4a */
[----:B------:R-:W-:Y:S01]  /*55a0*/  IADD3.X R89, R2, UR7, RZ, P1, !PT ;  /* 0x0000000702597c10 */ /* 0x000fe20008ffe4ff */
[-C--:B------:R-:W-:Y:S01]  /*55b0*/  FFMA R14, R47, R19.reuse, R14 ;  /* 0x000000132f0e7223 */ /* 0x080fe2000000000e */
[----:B------:R-:W-:Y:S01]  /*55c0*/  FFMA R10, R51, R19, R10 ;  /* 0x00000013330a7223 */ /* 0x000fe2000000000a */
[----:B------:R4:W-:Y:S01]  /*55d0*/  LDGSTS.E.BYPASS.128 [R31], [R16.64], P0 ;  /* 0x00000000101f7fae */ /* 0x0009e20008101c4a */
[----:B------:R-:W-:Y:S01]  /*55e0*/  LEA R8, R71, R76, 0xe ;  /* 0x0000004c47087211 */ /* 0x000fe200078e70ff */
[-C--:B-1----:R-:W-:Y:S01]  /*55f0*/  FFMA R18, R40, R32.reuse, R81 ;  /* 0x0000002028127223 */ /* 0x082fe20000000051 */
[-C--:B------:R-:W-:Y:S01]  /*5600*/  FFMA R12, R20, R32.reuse, R79 ;  /* 0x00000020140c7223 */ /* 0x080fe2000000004f */
[-C--:B------:R-:W-:Y:S01]  /*5610*/  FFMA R24, R44, R32.reuse, R87 ;  /* 0x000000202c187223 */ /* 0x080fe20000000057 */
[----:B------:R-:W-:Y:S01]  /*5620*/  FFMA R32, R48, R32, R15 ;  /* 0x0000002030207223 */ /* 0x000fe2000000000f */
[-C--:B------:R-:W-:Y:S01]  /*5630*/  FFMA R15, R41, R33.reuse, R18 ;  /* 0x00000021290f7223 */ /* 0x080fe20000000012 */
[----:B------:R-:W-:Y:S01]  /*5640*/  IADD3 R18, P1, R56, UR6, RZ ;  /* 0x0000000638127c10 */ /* 0x000fe2000ff3e0ff */
[-C--:B------:R-:W-:Y:S01]  /*5650*/  FFMA R81, R21, R33.reuse, R12 ;  /* 0x0000002115517223 */ /* 0x080fe2000000000c */
[-C--:B---3--:R-:W-:Y:S01]  /*5660*/  FFMA R85, R49, R33.reuse, R32 ;  /* 0x0000002131557223 */ /* 0x088fe20000000020 */
[----:B------:R-:W-:Y:S01]  /*5670*/  FFMA R79, R45, R33, R24 ;  /* 0x000000212d4f7223 */ /* 0x000fe20000000018 */
[----:B------:R-:W-:Y:S01]  /*5680*/  IADD3.X R19, R7, UR7, RZ, P1, !PT ;  /* 0x0000000707137c10 */ /* 0x000fe20008ffe4ff */
[----:B------:R1:W-:Y:S01]  /*5690*/  LDGSTS.E.BYPASS.128 [R8], [R88.64], P0 ;  /* 0x0000000058087fae */ /* 0x0003e20008101c4a */
[----:B----4-:R-:W-:Y:S01]  /*56a0*/  IADD3 R16, P1, R58, UR6, RZ ;  /* 0x000000063a107c10 */ /* 0x010fe2000ff3e0ff */
[----:B------:R-:W-:Y:S01]  /*56b0*/  FFMA R28, R22, R34, R81 ;  /* 0x00000022161c7223 */ /* 0x000fe20000000051 */
[----:B------:R-:W-:Y:S01]  /*56c0*/  LEA R87, R71, R74, 0xe ;  /* 0x0000004a47577211 */ /* 0x000fe200078e70ff */
[-C--:B------:R-:W-:Y:S01]  /*56d0*/  FFMA R24, R42, R34.reuse, R15 ;  /* 0x000000222a187223 */ /* 0x080fe2000000000f */
[----:B------:R-:W-:Y:S01]  /*56e0*/  IADD3.X R17, R57, UR7, RZ, P1, !PT ;  /* 0x0000000739117c10 */ /* 0x000fe20008ffe4ff */
[----:B------:R-:W-:Y:S01]  /*56f0*/  FFMA R12, R46, R34, R79 ;  /* 0x000000222e0c7223 */ /* 0x000fe2000000004f */
[----:B------:R-:W-:Y:S01]  /*5700*/  IADD3 R32, P1, R60, UR6, RZ ;  /* 0x000000063c207c10 */ /* 0x000fe2000ff3e0ff */
[----:B------:R3:W-:Y:S01]  /*5710*/  LDGSTS.E.BYPASS.128 [R87], [R18.64], P0 ;  /* 0x0000000012577fae */ /* 0x0007e20008101c4a */
[-C--:B--2---:R-:W-:Y:S01]  /*5720*/  FFMA R20, R20, R36.reuse, R55 ;  /* 0x0000002414147223 */ /* 0x084fe20000000037 */
[-C--:B------:R-:W-:Y:S01]  /*5730*/  FFMA R40, R40, R36.reuse, R53 ;  /* 0x0000002428287223 */ /* 0x080fe20000000035 */
[----:B------:R-:W-:Y:S01]  /*5740*/  IADD3.X R33, R59, UR7, RZ, P1, !PT ;  /* 0x000000073b217c10 */ /* 0x000fe20008ffe4ff */
[----:B------:R-:W0:Y:S01]  /*5750*/  LDGDEPBAR ;  /* 0x00000000000079af */ /* 0x000e220000000000 */
[----:B-1----:R-:W-:Y:S01]  /*5760*/  IADD3 R88, P1, R62, UR6, RZ ;  /* 0x000000063e587c10 */ /* 0x002fe2000ff3e0ff */
[-C--:B------:R-:W-:Y:S01]  /*5770*/  FFMA R44, R44, R36.reuse, R83 ;  /* 0x000000242c2c7223 */ /* 0x080fe20000000053 */
[----:B------:R-:W-:Y:S01]  /*5780*/  FFMA R36, R48, R36, R11 ;  /* 0x0000002430247223 */ /* 0x000fe2000000000b */
[----:B------:R1:W-:Y:S01]  /*5790*/  LDGSTS.E.BYPASS.128 [R27+0x8000], [R16.64], P0 ;  /* 0x08000000101b7fae */ /* 0x0003e20008101c4a */
[----:B------:R-:W-:Y:S01]  /*57a0*/  IADD3.X R89, R61, UR7, RZ, P1, !PT ;  /* 0x000000073d597c10 */ /* 0x000fe20008ffe4ff */
[-C--:B------:R-:W-:Y:S01]  /*57b0*/  FFMA R21, R21, R37.reuse, R20 ;  /* 0x0000002515157223 */ /* 0x080fe20000000014 */
[-C--:B------:R-:W-:Y:S01]  /*57c0*/  FFMA R41, R41, R37.reuse, R40 ;  /* 0x0000002529297223 */ /* 0x080fe20000000028 */
[----:B---3--:R-:W-:Y:S01]  /*57d0*/  IADD3 R18, P1, R64, UR6, RZ ;  /* 0x0000000640127c10 */ /* 0x008fe2000ff3e0ff */
[----:B------:R2:W-:Y:S01]  /*57e0*/  LDGSTS.E.BYPASS.128 [R31+0x8000], [R32.64], P0 ;  /* 0x08000000201f7fae */ /* 0x0005e20008101c4a */
[-C--:B------:R-:W-:Y:S01]  /*57f0*/  FFMA R45, R45, R37.reuse, R44 ;  /* 0x000000252d2d7223 */ /* 0x080fe2000000002c */
[----:B------:R-:W-:Y:S01]  /*5800*/  FFMA R37, R49, R37, R36 ;  /* 0x0000002531257223 */ /* 0x000fe20000000024 */
[----:B------:R-:W-:Y:S01]  /*5810*/  IADD3.X R19, R63, UR7, RZ, P1, !PT ;  /* 0x000000073f137c10 */ /* 0x000fe20008ffe4ff */
[----:B------:R3:W-:Y:S01]  /*5820*/  LDGSTS.E.BYPASS.128 [R8+0x8000], [R88.64], P0 ;  /* 0x0800000058087fae */ /* 0x0007e20008101c4a */
[----:B------:R-:W-:Y:S01]  /*5830*/  UIADD3 UR6, UP0, UR6, 0x100, URZ ;  /* 0x0000010006067890 */ /* 0x000fe2000ff1e03f */
[-C--:B------:R-:W-:Y:S01]  /*5840*/  FFMA R22, R22, R38.reuse, R21 ;  /* 0x0000002616167223 */ /* 0x080fe20000000015 */
[-C--:B------:R-:W-:Y:S01]  /*5850*/  FFMA R42, R42, R38.reuse, R41 ;  /* 0x000000262a2a7223 */ /* 0x080fe20000000029 */
[----:B------:R4:W-:Y:S01]  /*5860*/  LDGSTS.E.BYPASS.128 [R87+0x8000], [R18.64], P0 ;  /* 0x0800000012577fae */ /* 0x0009e20008101c4a */
[----:B------:R-:W-:Y:S01]  /*5870*/  ISETP.GE.U32.AND P0, PT, R70, 0x5c, PT ;  /* 0x0000005c4600780c */ /* 0x000fe20003f06070 */
[----:B------:R-:W-:Y:S01]  /*5880*/  FFMA R46, R46, R38, R45 ;  /* 0x000000262e2e7223 */ /* 0x000fe2000000002d */
[C---:B------:R-:W-:Y:S01]  /*5890*/  FFMA R34, R50.reuse, R34, R85 ;  /* 0x0000002232227223 */ /* 0x040fe20000000055 */
[----:B------:R-:W0:Y:S01]  /*58a0*/  LDGDEPBAR ;  /* 0x00000000000079af */ /* 0x000e220000000000 */
[----:B------:R-:W-:Y:S01]  /*58b0*/  FFMA R38, R50, R38, R37 ;  /* 0x0000002632267223 */ /* 0x000fe20000000025 */
[----:B------:R-:W-:Y:S01]  /*58c0*/  UIADD3.X UR7, URZ, UR7, URZ, UP0, !UPT ;  /* 0x000000073f077290 */ /* 0x000fe200087fe43f */
[-C--:B------:R-:W-:Y:S01]  /*58d0*/  FFMA R28, R23, R35.reuse, R28 ;  /* 0x00000023171c7223 */ /* 0x080fe2000000001c */
[-C--:B------:R-:W-:Y:S01]  /*58e0*/  FFMA R24, R43, R35.reuse, R24 ;  /* 0x000000232b187223 */ /* 0x080fe20000000018 */
[-C--:B------:R-:W-:Y:S01]  /*58f0*/  FFMA R12, R47, R35.reuse, R12 ;  /* 0x000000232f0c7223 */ /* 0x080fe2000000000c */
[----:B---3--:R-:W-:Y:S01]  /*5900*/  FFMA R8, R51, R35, R34 ;  /* 0x0000002333087223 */ /* 0x008fe20000000022 */
[-C--:B--2---:R-:W-:Y:S01]  /*5910*/  FFMA R31, R23, R39.reuse, R22 ;  /* 0x00000027171f7223 */ /* 0x084fe20000000016 */
[-C--:B-1----:R-:W-:Y:S01]  /*5920*/  FFMA R27, R43, R39.reuse, R42 ;  /* 0x000000272b1b7223 */ /* 0x082fe2000000002a */
[-C--:B------:R-:W-:Y:S01]  /*5930*/  FFMA R15, R47, R39.reuse, R46 ;  /* 0x000000272f0f7223 */ /* 0x080fe2000000002e */
[----:B------:R-:W-:Y:S01]  /*5940*/  FFMA R11, R51, R39, R38 ;  /* 0x00000027330b7223 */ /* 0x000fe20000000026 */
[----:B------:R-:W-:-:S04]  /*5950*/  DEPBAR.LE SB0, 0x2 ;  /* 0x000080800000791a */ /* 0x000fc80000000000 */
[----:B------:R-:W-:Y:S06]  /*5960*/  BAR.SYNC 0x0 ;  /* 0x0000000000007b1d */ /* 0x000fec0000000000 */
[----:B----4-:R-:W-:Y:S01]  /*5970*/  @P0 CALL.REL.NOINC `(.L_x_0) ;  /* 0x0000001000000944 */ /* 0x010fe20003c00000 */
[----:B------:R-:W-:Y:S05]  /*5980*/  BRA `(.L_x_1) ;  /* 0xffffb47000007947 */ /* 0x000fea000383ffff */
.L_x_0:
[----:B------:R-:W1:Y:S01]  /*5990*/  S2R R0, SR_TID.X ;  /* 0x0000000000007919 */ /* 0x000e620000002100 */
[----:B------:R-:W-:Y:S01]  /*59a0*/  LOP3.LUT R65, R65, R77, RZ, 0xfc, !PT ;  /* 0x0000004d41417212 */ /* 0x000fe200078efcff */
[----:B------:R-:W-:-:S04]  /*59b0*/  DEPBAR.LE SB0, 0x0 ;  /* 0x000080000000791a */ /* 0x000fc80000000000 */
[----:B------:R-:W-:Y:S01]  /*59c0*/  ISETP.GE.AND P0, PT, R65, 0x80, PT ;  /* 0x000000804100780c */ /* 0x000fe20003f06270 */
[----:B------:R-:W-:Y:S01]  /*59d0*/  CS2R R20, SRZ ;  /* 0x0000000000147805 */ /* 0x000fe2000001ff00 */
[----:B------:R-:W-:Y:S01]  /*59e0*/  MOV R36, 0x4 ;  /* 0x0000000400247802 */ /* 0x000fe20000000f00 */
[----:B------:R-:W-:Y:S01]  /*59f0*/  CS2R R22, SRZ ;  /* 0x0000000000167805 */ /* 0x000fe2000001ff00 */
[----:B------:R-:W-:Y:S01]  /*5a00*/  ISETP.LT.AND P3, PT, R67, c[0x0][0x180], !P0 ;  /* 0x0000600043007a0c */ /* 0x000fe20004761270 */
[----:B------:R-:W-:Y:S01]  /*5a10*/  CS2R R32, SRZ ;  /* 0x0000000000207805 */ /* 0x000fe2000001ff00 */
[----:B------:R-:W-:Y:S01]  /*5a20*/  ISETP.LT.AND P1, PT, R69, c[0x0][0x180], !P0 ;  /* 0x0000600045007a0c */ /* 0x000fe20004721270 */
[----:B------:R-:W-:Y:S01]  /*5a30*/  IMAD.WIDE R2, R65, R36, c[0x0][0x160] ;  /* 0x0000580041027625 */ /* 0x000fe200078e0224 */
[----:B------:R-:W-:Y:S06]  /*5a40*/  BAR.SYNC 0x0 ;  /* 0x0000000000007b1d */ /* 0x000fec0000000000 */
[----:B------:R-:W-:Y:S01]  /*5a50*/  ISETP.LT.AND P2, PT, R68, c[0x0][0x180], !P0 ;  /* 0x0000600044007a0c */ /* 0x000fe20004741270 */
[----:B------:R-:W-:Y:S01]  /*5a60*/  CS2R R34, SRZ ;  /* 0x0000000000227805 */ /* 0x000fe2000001ff00 */
[----:B-1----:R-:W-:-:S04]  /*5a70*/  SHF.R.U32.HI R0, RZ, 0x4, R0 ;  /* 0x00000004ff007819 */ /* 0x002fc80000011600 */
[----:B------:R-:W-:-:S05]  /*5a80*/  SGXT.U32 R0, R0, 0x4 ;  /* 0x000000040000781a */ /* 0x000fca0000000000 */
[----:B------:R-:W-:-:S05]  /*5a90*/  IMAD R77, R0, 0x110, R77 ;  /* 0x00000110004d7824 */ /* 0x000fca00078e024d */
[----:B------:R1:W-:Y:S01]  /*5aa0*/  STS.128 [R77.X4+0x330], R8 ;  /* 0x000330084d007388 */ /* 0x0003e20000004c00 */
[----:B------:R-:W-:-:S03]  /*5ab0*/  ISETP.LT.AND P0, PT, R66, c[0x0][0x180], !P0 ;  /* 0x0000600042007a0c */ /* 0x000fc60004701270 */
[----:B------:R-:W-:Y:S04]  /*5ac0*/  STS.128 [R77.X4], R28 ;  /* 0x0000001c4d007388 */ /* 0x000fe80000004c00 */
[----:B------:R-:W-:Y:S04]  /*5ad0*/  STS.128 [R77.X4+0x110], R24 ;  /* 0x000110184d007388 */ /* 0x000fe80000004c00 */
[----:B------:R-:W-:Y:S01]  /*5ae0*/  STS.128 [R77.X4+0x220], R12 ;  /* 0x0002200c4d007388 */ /* 0x000fe20000004c00 */
[----:B-1----:R-:W-:Y:S01]  /*5af0*/  CS2R R8, SRZ ;  /* 0x0000000000087805 */ /* 0x002fe2000001ff00 */
[----:B------:R-:W-:-:S02]  /*5b00*/  CS2R R10, SRZ ;  /* 0x00000000000a7805 */ /* 0x000fc4000001ff00 */
[----:B------:R-:W-:Y:S06]  /*5b10*/  BAR.SYNC 0x0 ;  /* 0x0000000000007b1d */ /* 0x000fec0000000000 */
[----:B------:R1:W2:Y:S01]  /*5b20*/  @P3 LDG.E.EL.128 R8, [R2.64] ;  /* 0x0000000a02083981 */ /* 0x0002a2000c2e1d00 */
[----:B------:R-:W-:-:S03]  /*5b30*/  CS2R R4, SRZ ;  /* 0x0000000000047805 */ /* 0x000fc6000001ff00 */
[----:B------:R1:W3:Y:S01]  /*5b40*/  @P1 LDG.E.EL.128 R20, [R2.64] ;  /* 0x0000000a02141981 */ /* 0x0002e2000c2e1d00 */
[----:B------:R-:W-:-:S03]  /*5b50*/  CS2R R6, SRZ ;  /* 0x0000000000067805 */ /* 0x000fc6000001ff00 */
[----:B------:R1:W4:Y:S04]  /*5b60*/  @P2 LDG.E.EL.128 R32, [R2.64] ;  /* 0x0000000a02202981 */ /* 0x000328000c2e1d00 */
[----:B------:R1:W5:Y:S01]  /*5b70*/  @P0 LDG.E.EL.128 R4, [R2.64] ;  /* 0x0000000a02040981 */ /* 0x000362000c2e1d00 */
[----:B------:R-:W-:-:S05]  /*5b80*/  SHF.L.U32 R77, R77, 0x2, RZ ;  /* 0x000000024d4d7819 */ /* 0x000fca00000006ff */
[----:B------:R-:W-:-:S05]  /*5b90*/  IMAD R77, R0, -0x330, R77 ;  /* 0xfffffcd0004d7824 */ /* 0x000fca00078e024d */
[----:B------:R-:W2:Y:S04]  /*5ba0*/  LDS.128 R16, [R77+0x2200] ;  /* 0x002200004d107984 */ /* 0x000ea80000000c00 */
[----:B------:R-:W3:Y:S04]  /*5bb0*/  LDS.128 R24, [R77] ;  /* 0x000000004d187984 */ /* 0x000ee80000000c00 */
[----:B------:R-:W4:Y:S04]  /*5bc0*/  LDS.128 R28, [R77+0x1100] ;  /* 0x001100004d1c7984 */ /* 0x000f280000000c00 */
[----:B------:R-:W5:Y:S01]  /*5bd0*/  LDS.128 R12, [R77+0x3300] ;  /* 0x003300004d0c7984 */ /* 0x000f620000000c00 */
[----:B-1----:R-:W-:-:S02]  /*5be0*/  LEA R2, R69, R65, 0x7 ;  /* 0x0000004145027211 */ /* 0x002fc400078e38ff */
[----:B------:R-:W-:-:S03]  /*5bf0*/  LEA R67, R67, R65, 0x7 ;  /* 0x0000004143437211 */ /* 0x000fc600078e38ff */
[-C--:B------:R-:W-:Y:S01]  /*5c00*/  IMAD.WIDE R2, R2, R36.reuse, c[0x0][0x178] ;  /* 0x00005e0002027625 */ /* 0x080fe200078e0224 */
[----:B--2---:R-:W-:Y:S01]  /*5c10*/  FADD R8, R16, R8 ;  /* 0x0000000810087221 */ /* 0x004fe20000000000 */
[----:B------:R-:W-:Y:S01]  /*5c20*/  LEA R16, R68, R65, 0x7 ;  /* 0x0000004144107211 */ /* 0x000fe200078e38ff */
[----:B------:R-:W-:Y:S01]  /*5c30*/  FADD R9, R17, R9 ;  /* 0x0000000911097221 */ /* 0x000fe20000000000 */
[----:B------:R-:W-:Y:S01]  /*5c40*/  FADD R10, R18, R10 ;  /* 0x0000000a120a7221 */ /* 0x000fe20000000000 */
[----:B---3--:R-:W-:Y:S01]  /*5c50*/  FADD R20, R24, R20 ;  /* 0x0000001418147221 */ /* 0x008fe20000000000 */
[----:B------:R-:W-:Y:S01]  /*5c60*/  FADD R21, R25, R21 ;  /* 0x0000001519157221 */ /* 0x000fe20000000000 */
[----:B------:R-:W-:Y:S01]  /*5c70*/  FADD R22, R26, R22 ;  /* 0x000000161a167221 */ /* 0x000fe20000000000 */
[----:B------:R-:W-:Y:S01]  /*5c80*/  FADD R23, R27, R23 ;  /* 0x000000171b177221 */ /* 0x000fe20000000000 */
[----:B----4-:R-:W-:Y:S01]  /*5c90*/  FADD R24, R28, R32 ;  /* 0x000000201c187221 */ /* 0x010fe20000000000 */
[----:B------:R-:W-:Y:S01]  /*5ca0*/  FADD R25, R29, R33 ;  /* 0x000000211d197221 */ /* 0x000fe20000000000 */
[----:B------:R-:W-:Y:S01]  /*5cb0*/  FADD R26, R30, R34 ;  /* 0x000000221e1a7221 */ /* 0x000fe20000000000 */
[----:B------:R-:W-:Y:S01]  /*5cc0*/  FADD R27, R31, R35 ;  /* 0x000000231f1b7221 */ /* 0x000fe20000000000 */
[----:B------:R-:W-:Y:S01]  /*5cd0*/  IMAD.WIDE R16, R16, R36, c[0x0][0x178] ;  /* 0x00005e0010107625 */ /* 0x000fe200078e0224 */
[----:B------:R-:W-:-:S03]  /*5ce0*/  FADD R11, R19, R11 ;  /* 0x0000000b130b7221 */ /* 0x000fc60000000000 */
[----:B------:R-:W-:Y:S01]  /*5cf0*/  IMAD.WIDE R18, R67, R36, c[0x0][0x178] ;  /* 0x00005e0043127625 */ /* 0x000fe200078e0224 */
[----:B------:R-:W-:Y:S01]  /*5d00*/  LEA R65, R66, R65, 0x7 ;  /* 0x0000004142417211 */ /* 0x000fe200078e38ff */
[----:B------:R1:W-:Y:S01]  /*5d10*/  @P1 STG.E.128 [R2.64], R20 ;  /* 0x0000001402001986 */ /* 0x0003e2000c101d0a */
[----:B-----5:R-:W-:-:S03]  /*5d20*/  FADD R12, R12, R4 ;  /* 0x000000040c0c7221 */ /* 0x020fc60000000000 */
[----:B------:R1:W-:Y:S01]  /*5d30*/  @P2 STG.E.128 [R16.64], R24 ;  /* 0x0000001810002986 */ /* 0x0003e2000c101d0a */
[----:B------:R-:W-:-:S03]  /*5d40*/  FADD R13, R13, R5 ;  /* 0x000000050d0d7221 */ /* 0x000fc60000000000 */
[----:B------:R1:W-:Y:S01]  /*5d50*/  @P3 STG.E.128 [R18.64], R8 ;  /* 0x0000000812003986 */ /* 0x0003e2000c101d0a */
[----:B------:R-:W-:Y:S01]  /*5d60*/  FADD R14, R14, R6 ;  /* 0x000000060e0e7221 */ /* 0x000fe20000000000 */
[----:B------:R-:W-:Y:S01]  /*5d70*/  FADD R15, R15, R7 ;  /* 0x000000070f0f7221 */ /* 0x000fe20000000000 */
[----:B------:R-:W-:Y:S01]  /*5d80*/  IMAD.WIDE R4, R65, R36, c[0x0][0x178] ;  /* 0x00005e0041047625 */ /* 0x000fe200078e0224 */
[----:B------:R-:W-:Y:S06]  /*5d90*/  @!P0 EXIT ;  /* 0x000000000000894d */ /* 0x000fec0003800000 */
[----:B------:R-:W-:Y:S01]  /*5da0*/  STG.E.128 [R4.64], R12 ;  /* 0x0000000c04007986 */ /* 0x000fe2000c101d0a */
[----:B------:R-:W-:Y:S05]  /*5db0*/  EXIT ;  /* 0x000000000000794d */ /* 0x000fea0003800000 */
.L_x_2:
[----:B------:R-:W-:-:S00]  /*5dc0*/  BRA `(.L_x_2) ;  /* 0xfffffff000007947 */ /* 0x000fc0000383ffff */
[----:B------:R-:W-:-:S00]  /*5dd0*/  NOP ;  /* 0x0000000000007918 */ /* 0x000fc00000000000 */
        /* <DEDUP_REMOVED lines=10> */
.L_x_3:


//--------------------- .nv.shared.triton_mm      --------------------------
	.section	.nv.shared.triton_mm,"aw",@nobits
	.align	16
